//
// Generated by NVIDIA NVVM Compiler
//
// Compiler Build ID: CL-36424714
// Cuda compilation tools, release 13.0, V13.0.88
// Based on NVVM 20.0.0
//

.version 9.0
.target sm_100
.address_size 64

	// .globl	_Z19game_of_life_kernelPKmPmii

.visible .entry _Z19game_of_life_kernelPKmPmii(
	.param .u64 .ptr .align 1 _Z19game_of_life_kernelPKmPmii_param_0,
	.param .u64 .ptr .align 1 _Z19game_of_life_kernelPKmPmii_param_1,
	.param .u32 _Z19game_of_life_kernelPKmPmii_param_2,
	.param .u32 _Z19game_of_life_kernelPKmPmii_param_3
)
{
	.reg .pred 	%p<284>;
	.reg .b16 	%rs<416>;
	.reg .b32 	%r<795>;
	.reg .b64 	%rd<216>;

	ld.param.u64 	%rd11, [_Z19game_of_life_kernelPKmPmii_param_0];
	ld.param.u32 	%r17, [_Z19game_of_life_kernelPKmPmii_param_2];
	cvta.to.global.u64 	%rd1, %rd11;
	mov.u32 	%r18, %ctaid.x;
	mov.u32 	%r19, %ntid.x;
	mov.u32 	%r20, %tid.x;
	mad.lo.s32 	%r1, %r18, %r19, %r20;
	mov.u32 	%r21, %ctaid.y;
	mov.u32 	%r22, %ntid.y;
	mov.u32 	%r23, %tid.y;
	mad.lo.s32 	%r24, %r21, %r22, %r23;
	max.s32 	%r25, %r1, %r24;
	setp.ge.s32 	%p3, %r25, %r17;
	@%p3 bra 	$L__BB0_20;
	mul.lo.s32 	%r27, %r17, %r24;
	add.s32 	%r3, %r27, %r1;
	setp.eq.s32 	%p4, %r24, 0;
	sub.s32 	%r4, %r27, %r17;
	setp.lt.s32 	%p5, %r1, 1;
	mov.b32 	%r791, 0;
	or.pred  	%p6, %p5, %p4;
	@%p6 bra 	$L__BB0_3;
	add.s32 	%r28, %r1, %r4;
	add.s32 	%r29, %r28, -1;
	mul.wide.u32 	%rd12, %r29, 8;
	add.s64 	%rd13, %rd1, %rd12;
	ld.global.u64 	%rd14, [%rd13];
	shr.u64 	%rd15, %rd14, 63;
	cvt.u32.u64 	%r791, %rd15;
$L__BB0_3:
	setp.eq.s32 	%p7, %r24, 0;
	setp.lt.s32 	%p8, %r1, 0;
	mov.b64 	%rd212, 0;
	or.pred  	%p9, %p8, %p7;
	@%p9 bra 	$L__BB0_5;
	add.s32 	%r30, %r1, %r4;
	mul.wide.u32 	%rd17, %r30, 8;
	add.s64 	%rd18, %rd1, %rd17;
	ld.global.u64 	%rd212, [%rd18];
$L__BB0_5:
	setp.eq.s32 	%p10, %r24, 0;
	add.s32 	%r7, %r1, 1;
	setp.gt.s32 	%p11, %r1, -2;
	setp.lt.s32 	%p12, %r7, %r17;
	and.pred  	%p1, %p11, %p12;
	not.pred 	%p13, %p1;
	mov.b32 	%r792, 0;
	or.pred  	%p14, %p13, %p10;
	@%p14 bra 	$L__BB0_7;
	add.s32 	%r32, %r7, %r4;
	mul.wide.u32 	%rd19, %r32, 8;
	add.s64 	%rd20, %rd1, %rd19;
	ld.global.u8 	%r33, [%rd20+7];
	and.b32  	%r792, %r33, 1;
$L__BB0_7:
	setp.gt.s32 	%p15, %r1, 0;
	setp.le.s32 	%p16, %r1, %r17;
	and.pred  	%p2, %p15, %p16;
	mov.b64 	%rd213, 0;
	not.pred 	%p17, %p2;
	@%p17 bra 	$L__BB0_9;
	add.s32 	%r34, %r3, -1;
	mul.wide.u32 	%rd22, %r34, 8;
	add.s64 	%rd23, %rd1, %rd22;
	ld.global.u64 	%rd213, [%rd23];
$L__BB0_9:
	setp.lt.s32 	%p18, %r1, 0;
	mov.b64 	%rd214, 0;
	@%p18 bra 	$L__BB0_11;
	mul.wide.u32 	%rd25, %r3, 8;
	add.s64 	%rd26, %rd1, %rd25;
	ld.global.u64 	%rd214, [%rd26];
$L__BB0_11:
	mov.b64 	%rd215, 0;
	@%p13 bra 	$L__BB0_13;
	add.s32 	%r35, %r3, 1;
	mul.wide.u32 	%rd28, %r35, 8;
	add.s64 	%rd29, %rd1, %rd28;
	ld.global.u64 	%rd215, [%rd29];
$L__BB0_13:
	add.s32 	%r10, %r24, 1;
	setp.ge.u32 	%p20, %r10, %r17;
	shl.b32 	%r37, %r17, 1;
	add.s32 	%r11, %r4, %r37;
	mov.b32 	%r793, 0;
	or.pred  	%p22, %p17, %p20;
	@%p22 bra 	$L__BB0_15;
	add.s32 	%r38, %r1, %r11;
	add.s32 	%r39, %r38, -1;
	mul.wide.u32 	%rd30, %r39, 8;
	add.s64 	%rd31, %rd1, %rd30;
	ld.global.u32 	%r40, [%rd31];
	shr.u32 	%r41, %r40, 7;
	and.b32  	%r793, %r41, 1;
$L__BB0_15:
	setp.ge.u32 	%p23, %r10, %r17;
	setp.lt.s32 	%p24, %r1, 0;
	mov.b16 	%rs415, 0;
	or.pred  	%p25, %p24, %p23;
	@%p25 bra 	$L__BB0_17;
	add.s32 	%r42, %r3, %r17;
	mul.wide.u32 	%rd32, %r42, 8;
	add.s64 	%rd33, %rd1, %rd32;
	ld.global.u8 	%rs415, [%rd33];
$L__BB0_17:
	setp.ge.u32 	%p26, %r10, %r17;
	mov.b32 	%r794, 0;
	or.pred  	%p28, %p13, %p26;
	@%p28 bra 	$L__BB0_19;
	add.s32 	%r44, %r7, %r11;
	mul.wide.u32 	%rd34, %r44, 8;
	add.s64 	%rd35, %rd1, %rd34;
	ld.global.u32 	%r45, [%rd35];
	and.b32  	%r794, %r45, 1;
$L__BB0_19:
	ld.param.u64 	%rd211, [_Z19game_of_life_kernelPKmPmii_param_1];
	shr.u64 	%rd36, %rd212, 56;
	cvt.u32.u64 	%r46, %rd36;
	cvt.u16.u64 	%rs4, %rd36;
	and.b16  	%rs5, %rs4, 1;
	shr.u64 	%rd37, %rd212, 57;
	cvt.u32.u64 	%r47, %rd37;
	cvt.u16.u64 	%rs6, %rd37;
	and.b16  	%rs7, %rs6, 1;
	shr.u64 	%rd38, %rd212, 58;
	cvt.u16.u64 	%rs8, %rd38;
	and.b16  	%rs9, %rs8, 1;
	shr.u64 	%rd39, %rd212, 59;
	cvt.u16.u64 	%rs10, %rd39;
	and.b16  	%rs11, %rs10, 1;
	shr.u64 	%rd40, %rd212, 60;
	cvt.u16.u64 	%rs12, %rd40;
	and.b16  	%rs13, %rs12, 1;
	shr.u64 	%rd41, %rd212, 61;
	cvt.u16.u64 	%rs14, %rd41;
	and.b16  	%rs15, %rs14, 1;
	shr.u64 	%rd42, %rd212, 62;
	cvt.u32.u64 	%r48, %rd42;
	cvt.u16.u64 	%rs16, %rd42;
	and.b16  	%rs17, %rs16, 1;
	shr.u64 	%rd43, %rd212, 63;
	cvt.u32.u64 	%r49, %rd43;
	cvt.u16.u64 	%rs18, %rd213;
	and.b16  	%rs19, %rs18, 128;
	shr.u16 	%rs20, %rs19, 7;
	cvt.s8.s64 	%rs21, %rd214;
	cvt.u16.u64 	%rs22, %rd214;
	and.b16  	%rs23, %rs22, 128;
	and.b16  	%rs24, %rs22, 1;
	shr.u16 	%rs25, %rs22, 1;
	and.b16  	%rs26, %rs25, 1;
	shr.u16 	%rs27, %rs22, 2;
	and.b16  	%rs28, %rs27, 1;
	shr.u16 	%rs29, %rs22, 3;
	and.b16  	%rs30, %rs29, 1;
	shr.u16 	%rs31, %rs22, 4;
	and.b16  	%rs32, %rs31, 1;
	shr.u16 	%rs33, %rs22, 5;
	and.b16  	%rs34, %rs33, 1;
	shr.u16 	%rs35, %rs22, 6;
	and.b16  	%rs36, %rs35, 1;
	shr.u16 	%rs37, %rs23, 7;
	cvt.u16.u64 	%rs38, %rd215;
	and.b16  	%rs39, %rs38, 1;
	shr.u64 	%rd44, %rd213, 15;
	cvt.u32.u64 	%r50, %rd44;
	cvt.u16.u64 	%rs40, %rd44;
	and.b16  	%rs41, %rs40, 1;
	cvt.u32.u64 	%r51, %rd214;
	shr.u32 	%r52, %r51, 8;
	cvt.u16.u32 	%rs42, %r52;
	shr.u16 	%rs43, %rs42, 1;
	and.b16  	%rs44, %rs43, 1;
	shr.u16 	%rs45, %rs42, 2;
	and.b16  	%rs46, %rs45, 1;
	shr.u16 	%rs47, %rs42, 3;
	and.b16  	%rs48, %rs47, 1;
	shr.u16 	%rs49, %rs42, 4;
	and.b16  	%rs50, %rs49, 1;
	shr.u16 	%rs51, %rs42, 5;
	and.b16  	%rs52, %rs51, 1;
	shr.u16 	%rs53, %rs42, 6;
	and.b16  	%rs54, %rs53, 1;
	shr.u64 	%rd45, %rd214, 15;
	cvt.u32.u64 	%r53, %rd45;
	cvt.u16.u64 	%rs55, %rd45;
	and.b16  	%rs56, %rs55, 1;
	shr.u64 	%rd46, %rd215, 8;
	cvt.u32.u64 	%r54, %rd46;
	cvt.u16.u64 	%rs57, %rd46;
	and.b16  	%rs58, %rs57, 1;
	shr.u64 	%rd47, %rd213, 23;
	cvt.u32.u64 	%r55, %rd47;
	cvt.u16.u64 	%rs59, %rd47;
	and.b16  	%rs60, %rs59, 1;
	shr.u32 	%r56, %r51, 16;
	shr.u32 	%r57, %r51, 17;
	cvt.u16.u32 	%rs61, %r57;
	and.b16  	%rs62, %rs61, 1;
	shr.u32 	%r58, %r51, 18;
	cvt.u16.u32 	%rs63, %r58;
	and.b16  	%rs64, %rs63, 1;
	shr.u32 	%r59, %r51, 19;
	cvt.u16.u32 	%rs65, %r59;
	and.b16  	%rs66, %rs65, 1;
	shr.u32 	%r60, %r51, 20;
	cvt.u16.u32 	%rs67, %r60;
	and.b16  	%rs68, %rs67, 1;
	shr.u32 	%r61, %r51, 21;
	cvt.u16.u32 	%rs69, %r61;
	and.b16  	%rs70, %rs69, 1;
	shr.u32 	%r62, %r51, 22;
	cvt.u16.u32 	%rs71, %r62;
	and.b16  	%rs72, %rs71, 1;
	shr.u64 	%rd48, %rd214, 23;
	cvt.u32.u64 	%r63, %rd48;
	cvt.u16.u64 	%rs73, %rd48;
	and.b16  	%rs74, %rs73, 1;
	shr.u64 	%rd49, %rd215, 16;
	cvt.u32.u64 	%r64, %rd49;
	cvt.u16.u64 	%rs75, %rd49;
	and.b16  	%rs76, %rs75, 1;
	shr.u64 	%rd50, %rd213, 31;
	cvt.u32.u64 	%r65, %rd50;
	cvt.u16.u64 	%rs77, %rd50;
	and.b16  	%rs78, %rs77, 1;
	shr.u64 	%rd51, %rd214, 24;
	cvt.u32.u64 	%r66, %rd51;
	cvt.u16.u64 	%rs79, %rd51;
	and.b16  	%rs80, %rs79, 1;
	shr.u32 	%r67, %r51, 25;
	shr.u32 	%r68, %r51, 26;
	shr.u32 	%r69, %r51, 27;
	shr.u32 	%r70, %r51, 28;
	shr.u32 	%r71, %r51, 29;
	shr.u32 	%r72, %r51, 30;
	shr.u32 	%r73, %r51, 31;
	cvt.u32.u64 	%r74, %rd215;
	shr.u32 	%r75, %r74, 24;
	and.b32  	%r76, %r75, 1;
	shr.u64 	%rd52, %rd213, 39;
	cvt.u32.u64 	%r77, %rd52;
	cvt.u16.u64 	%rs81, %rd52;
	and.b16  	%rs82, %rs81, 1;
	{ .reg .b32 tmp; mov.b64 {tmp, %r78}, %rd214; }
	shr.u64 	%rd53, %rd214, 32;
	cvt.u16.u64 	%rs83, %rd53;
	and.b16  	%rs84, %rs83, 1;
	shr.u16 	%rs85, %rs83, 1;
	and.b16  	%rs86, %rs85, 1;
	shr.u16 	%rs87, %rs83, 2;
	and.b16  	%rs88, %rs87, 1;
	shr.u16 	%rs89, %rs83, 3;
	and.b16  	%rs90, %rs89, 1;
	shr.u16 	%rs91, %rs83, 4;
	and.b16  	%rs92, %rs91, 1;
	shr.u16 	%rs93, %rs83, 5;
	and.b16  	%rs94, %rs93, 1;
	shr.u16 	%rs95, %rs83, 6;
	and.b16  	%rs96, %rs95, 1;
	shr.u64 	%rd54, %rd214, 39;
	cvt.u32.u64 	%r79, %rd54;
	cvt.u16.u64 	%rs97, %rd54;
	and.b16  	%rs98, %rs97, 1;
	{ .reg .b32 tmp; mov.b64 {tmp, %r80}, %rd215; }
	shr.u64 	%rd55, %rd215, 32;
	cvt.u16.u64 	%rs99, %rd55;
	and.b16  	%rs100, %rs99, 1;
	shr.u64 	%rd56, %rd213, 47;
	cvt.u32.u64 	%r81, %rd56;
	cvt.u16.u64 	%rs101, %rd56;
	and.b16  	%rs102, %rs101, 1;
	shr.u64 	%rd57, %rd214, 40;
	cvt.u32.u64 	%r82, %rd57;
	cvt.u16.u64 	%rs103, %rd57;
	and.b16  	%rs104, %rs103, 1;
	shr.u16 	%rs105, %rs103, 1;
	and.b16  	%rs106, %rs105, 1;
	shr.u16 	%rs107, %rs103, 2;
	and.b16  	%rs108, %rs107, 1;
	shr.u16 	%rs109, %rs103, 3;
	and.b16  	%rs110, %rs109, 1;
	shr.u16 	%rs111, %rs103, 4;
	and.b16  	%rs112, %rs111, 1;
	shr.u16 	%rs113, %rs103, 5;
	and.b16  	%rs114, %rs113, 1;
	shr.u16 	%rs115, %rs103, 6;
	and.b16  	%rs116, %rs115, 1;
	shr.u64 	%rd58, %rd214, 47;
	cvt.u32.u64 	%r83, %rd58;
	cvt.u16.u64 	%rs117, %rd58;
	and.b16  	%rs118, %rs117, 1;
	shr.u64 	%rd59, %rd215, 40;
	cvt.u32.u64 	%r84, %rd59;
	cvt.u16.u64 	%rs119, %rd59;
	and.b16  	%rs120, %rs119, 1;
	shr.u64 	%rd60, %rd213, 55;
	cvt.u16.u64 	%rs121, %rd60;
	and.b16  	%rs122, %rs121, 1;
	shr.u64 	%rd61, %rd214, 48;
	cvt.u16.u64 	%rs123, %rd61;
	and.b16  	%rs124, %rs123, 1;
	shr.u64 	%rd62, %rd214, 49;
	cvt.u32.u64 	%r85, %rd62;
	cvt.u16.u64 	%rs125, %rd62;
	and.b16  	%rs126, %rs125, 1;
	shr.u64 	%rd63, %rd214, 50;
	cvt.u32.u64 	%r86, %rd63;
	cvt.u16.u64 	%rs127, %rd63;
	and.b16  	%rs128, %rs127, 1;
	shr.u64 	%rd64, %rd214, 51;
	cvt.u32.u64 	%r87, %rd64;
	cvt.u16.u64 	%rs129, %rd64;
	and.b16  	%rs130, %rs129, 1;
	shr.u64 	%rd65, %rd214, 52;
	cvt.u32.u64 	%r88, %rd65;
	cvt.u16.u64 	%rs131, %rd65;
	and.b16  	%rs132, %rs131, 1;
	shr.u64 	%rd66, %rd214, 53;
	cvt.u32.u64 	%r89, %rd66;
	cvt.u16.u64 	%rs133, %rd66;
	and.b16  	%rs134, %rs133, 1;
	shr.u64 	%rd67, %rd214, 54;
	cvt.u32.u64 	%r90, %rd67;
	cvt.u16.u64 	%rs135, %rd67;
	and.b16  	%rs136, %rs135, 1;
	shr.u64 	%rd68, %rd214, 55;
	cvt.u32.u64 	%r91, %rd68;
	cvt.u16.u64 	%rs137, %rd68;
	and.b16  	%rs138, %rs137, 1;
	shr.u64 	%rd69, %rd215, 48;
	cvt.u32.u64 	%r92, %rd69;
	cvt.u16.u64 	%rs139, %rd69;
	and.b16  	%rs140, %rs139, 1;
	shr.u64 	%rd70, %rd213, 63;
	cvt.u32.u64 	%r93, %rd70;
	shr.u64 	%rd71, %rd214, 56;
	cvt.u32.u64 	%r94, %rd71;
	cvt.u16.u64 	%rs141, %rd71;
	and.b16  	%rs142, %rs141, 1;
	shr.u64 	%rd72, %rd214, 57;
	cvt.u32.u64 	%r95, %rd72;
	cvt.u16.u64 	%rs143, %rd72;
	and.b16  	%rs144, %rs143, 1;
	shr.u64 	%rd73, %rd214, 58;
	cvt.u32.u64 	%r96, %rd73;
	cvt.u16.u64 	%rs145, %rd73;
	and.b16  	%rs146, %rs145, 1;
	shr.u64 	%rd74, %rd214, 59;
	cvt.u32.u64 	%r97, %rd74;
	cvt.u16.u64 	%rs147, %rd74;
	and.b16  	%rs148, %rs147, 1;
	shr.u64 	%rd75, %rd214, 60;
	cvt.u32.u64 	%r98, %rd75;
	cvt.u16.u64 	%rs149, %rd75;
	and.b16  	%rs150, %rs149, 1;
	shr.u64 	%rd76, %rd214, 61;
	cvt.u32.u64 	%r99, %rd76;
	cvt.u16.u64 	%rs151, %rd76;
	and.b16  	%rs152, %rs151, 1;
	shr.u64 	%rd77, %rd214, 62;
	cvt.u32.u64 	%r100, %rd77;
	cvt.u16.u64 	%rs153, %rd77;
	and.b16  	%rs154, %rs153, 1;
	shr.u64 	%rd78, %rd214, 63;
	shr.u64 	%rd79, %rd215, 56;
	cvt.u32.u64 	%r101, %rd79;
	cvt.u16.u64 	%rs155, %rd79;
	and.b16  	%rs156, %rs155, 1;
	and.b16  	%rs157, %rs415, 1;
	cvt.u32.u16 	%r102, %rs415;
	shr.u16 	%rs158, %rs415, 1;
	and.b16  	%rs159, %rs158, 1;
	shr.u16 	%rs160, %rs415, 2;
	and.b16  	%rs161, %rs160, 1;
	shr.u16 	%rs162, %rs415, 3;
	and.b16  	%rs163, %rs162, 1;
	shr.u16 	%rs164, %rs415, 4;
	and.b16  	%rs165, %rs164, 1;
	shr.u16 	%rs166, %rs415, 5;
	and.b16  	%rs167, %rs166, 1;
	shr.u16 	%rs168, %rs415, 6;
	and.b16  	%rs169, %rs168, 1;
	shr.u16 	%rs170, %rs415, 7;
	and.b16  	%rs171, %rs170, 1;
	and.b32  	%r103, %r46, 1;
	add.s32 	%r104, %r791, %r103;
	and.b32  	%r105, %r47, 1;
	add.s32 	%r106, %r104, %r105;
	cvt.u32.u16 	%r107, %rs20;
	add.s32 	%r108, %r106, %r107;
	cvt.u32.u16 	%r109, %rs26;
	add.s32 	%r110, %r108, %r109;
	and.b32  	%r111, %r50, 1;
	add.s32 	%r112, %r110, %r111;
	and.b32  	%r113, %r52, 1;
	cvt.u32.u16 	%r114, %rs44;
	add.s32 	%r115, %r113, %r114;
	add.s32 	%r116, %r115, %r112;
	setp.eq.s16 	%p29, %rs24, 0;
	and.b32  	%r117, %r116, -2;
	setp.eq.s32 	%p30, %r117, 2;
	setp.eq.s32 	%p31, %r116, 3;
	selp.u32 	%r118, -1, 0, %p31;
	selp.u32 	%r119, -1, 0, %p30;
	selp.b32 	%r120, %r118, %r119, %p29;
	cvt.u64.u32 	%rd80, %r120;
	and.b64  	%rd81, %rd80, 1;
	add.s16 	%rs172, %rs7, %rs5;
	add.s16 	%rs173, %rs172, %rs9;
	add.s16 	%rs174, %rs173, %rs24;
	add.s16 	%rs175, %rs174, %rs28;
	cvt.u32.u16 	%r121, %rs175;
	cvt.u32.u16 	%r122, %rs46;
	add.s32 	%r123, %r115, %r122;
	add.s32 	%r124, %r123, %r121;
	setp.eq.s16 	%p32, %rs26, 0;
	and.b32  	%r125, %r124, 510;
	setp.eq.s32 	%p33, %r125, 2;
	setp.eq.s32 	%p34, %r124, 3;
	selp.u32 	%r126, -1, 0, %p34;
	selp.u32 	%r127, -1, 0, %p33;
	selp.b32 	%r128, %r126, %r127, %p32;
	and.b32  	%r129, %r128, 1;
	setp.eq.b32 	%p35, %r129, 1;
	selp.b64 	%rd82, 2, 0, %p35;
	or.b64  	%rd83, %rd82, %rd81;
	add.s16 	%rs176, %rs9, %rs7;
	add.s16 	%rs177, %rs176, %rs11;
	add.s16 	%rs178, %rs177, %rs26;
	add.s16 	%rs179, %rs178, %rs30;
	add.s16 	%rs180, %rs179, %rs44;
	add.s16 	%rs181, %rs180, %rs46;
	cvt.u32.u16 	%r130, %rs181;
	and.b32  	%r131, %r130, 255;
	cvt.u32.u16 	%r132, %rs48;
	add.s32 	%r133, %r131, %r132;
	setp.eq.s16 	%p36, %rs28, 0;
	and.b32  	%r134, %r133, 254;
	setp.eq.s32 	%p37, %r134, 2;
	setp.eq.s32 	%p38, %r133, 3;
	selp.u32 	%r135, -1, 0, %p38;
	selp.u32 	%r136, -1, 0, %p37;
	selp.b32 	%r137, %r135, %r136, %p36;
	and.b32  	%r138, %r137, 1;
	setp.eq.b32 	%p39, %r138, 1;
	selp.b64 	%rd84, 4, 0, %p39;
	or.b64  	%rd85, %rd84, %rd83;
	add.s16 	%rs182, %rs11, %rs9;
	add.s16 	%rs183, %rs182, %rs13;
	add.s16 	%rs184, %rs183, %rs28;
	add.s16 	%rs185, %rs184, %rs32;
	add.s16 	%rs186, %rs185, %rs46;
	add.s16 	%rs187, %rs186, %rs48;
	cvt.u32.u16 	%r139, %rs187;
	and.b32  	%r140, %r139, 255;
	cvt.u32.u16 	%r141, %rs50;
	add.s32 	%r142, %r140, %r141;
	setp.eq.s16 	%p40, %rs30, 0;
	and.b32  	%r143, %r142, 254;
	setp.eq.s32 	%p41, %r143, 2;
	setp.eq.s32 	%p42, %r142, 3;
	selp.u32 	%r144, -1, 0, %p42;
	selp.u32 	%r145, -1, 0, %p41;
	selp.b32 	%r146, %r144, %r145, %p40;
	and.b32  	%r147, %r146, 1;
	setp.eq.b32 	%p43, %r147, 1;
	selp.b64 	%rd86, 8, 0, %p43;
	or.b64  	%rd87, %rd86, %rd85;
	add.s16 	%rs188, %rs13, %rs11;
	add.s16 	%rs189, %rs188, %rs15;
	add.s16 	%rs190, %rs189, %rs30;
	add.s16 	%rs191, %rs190, %rs34;
	add.s16 	%rs192, %rs191, %rs48;
	add.s16 	%rs193, %rs192, %rs50;
	cvt.u32.u16 	%r148, %rs193;
	and.b32  	%r149, %r148, 255;
	cvt.u32.u16 	%r150, %rs52;
	add.s32 	%r151, %r149, %r150;
	setp.eq.s16 	%p44, %rs32, 0;
	and.b32  	%r152, %r151, 254;
	setp.eq.s32 	%p45, %r152, 2;
	setp.eq.s32 	%p46, %r151, 3;
	selp.u32 	%r153, -1, 0, %p46;
	selp.u32 	%r154, -1, 0, %p45;
	selp.b32 	%r155, %r153, %r154, %p44;
	and.b32  	%r156, %r155, 1;
	setp.eq.b32 	%p47, %r156, 1;
	selp.b64 	%rd88, 16, 0, %p47;
	or.b64  	%rd89, %rd88, %rd87;
	add.s16 	%rs194, %rs15, %rs13;
	add.s16 	%rs195, %rs194, %rs17;
	add.s16 	%rs196, %rs195, %rs32;
	add.s16 	%rs197, %rs196, %rs36;
	add.s16 	%rs198, %rs197, %rs50;
	add.s16 	%rs199, %rs198, %rs52;
	cvt.u32.u16 	%r157, %rs199;
	and.b32  	%r158, %r157, 255;
	cvt.u32.u16 	%r159, %rs54;
	add.s32 	%r160, %r158, %r159;
	setp.eq.s16 	%p48, %rs34, 0;
	and.b32  	%r161, %r160, 254;
	setp.eq.s32 	%p49, %r161, 2;
	setp.eq.s32 	%p50, %r160, 3;
	selp.u32 	%r162, -1, 0, %p50;
	selp.u32 	%r163, -1, 0, %p49;
	selp.b32 	%r164, %r162, %r163, %p48;
	and.b32  	%r165, %r164, 1;
	setp.eq.b32 	%p51, %r165, 1;
	selp.b64 	%rd90, 32, 0, %p51;
	or.b64  	%rd91, %rd90, %rd89;
	add.s16 	%rs200, %rs17, %rs15;
	cvt.u32.u16 	%r166, %rs200;
	add.s32 	%r167, %r166, %r49;
	cvt.u32.u16 	%r168, %rs34;
	add.s32 	%r169, %r167, %r168;
	cvt.u32.u16 	%r170, %rs37;
	add.s32 	%r171, %r169, %r170;
	add.s32 	%r172, %r171, %r150;
	add.s32 	%r173, %r172, %r159;
	and.b32  	%r174, %r53, 1;
	add.s32 	%r175, %r173, %r174;
	setp.eq.s16 	%p52, %rs36, 0;
	and.b32  	%r176, %r175, -2;
	setp.eq.s32 	%p53, %r176, 2;
	setp.eq.s32 	%p54, %r175, 3;
	selp.u32 	%r177, -1, 0, %p54;
	selp.u32 	%r178, -1, 0, %p53;
	selp.b32 	%r179, %r177, %r178, %p52;
	and.b32  	%r180, %r179, 1;
	setp.eq.b32 	%p55, %r180, 1;
	selp.b64 	%rd92, 64, 0, %p55;
	or.b64  	%rd93, %rd92, %rd91;
	and.b32  	%r181, %r48, 1;
	add.s32 	%r182, %r49, %r181;
	add.s32 	%r183, %r182, %r792;
	cvt.u32.u16 	%r184, %rs36;
	add.s32 	%r185, %r183, %r184;
	and.b32  	%r186, %r74, 1;
	add.s32 	%r187, %r185, %r186;
	add.s32 	%r188, %r187, %r159;
	add.s32 	%r189, %r188, %r174;
	and.b32  	%r190, %r54, 1;
	add.s32 	%r191, %r189, %r190;
	and.b32  	%r192, %r191, -2;
	setp.eq.s32 	%p56, %r192, 2;
	setp.eq.s32 	%p57, %r191, 3;
	setp.lt.s16 	%p58, %rs21, 0;
	selp.u32 	%r193, -1, 0, %p57;
	selp.u32 	%r194, -1, 0, %p56;
	selp.b32 	%r195, %r194, %r193, %p58;
	and.b32  	%r196, %r195, 1;
	setp.eq.b32 	%p59, %r196, 1;
	selp.b64 	%rd94, 128, 0, %p59;
	or.b64  	%rd95, %rd94, %rd93;
	add.s16 	%rs201, %rs24, %rs20;
	add.s16 	%rs202, %rs201, %rs26;
	add.s16 	%rs203, %rs202, %rs41;
	add.s16 	%rs204, %rs203, %rs44;
	add.s16 	%rs205, %rs204, %rs60;
	cvt.u32.u16 	%r197, %rs205;
	and.b32  	%r198, %r197, 255;
	and.b32  	%r199, %r56, 1;
	and.b32  	%r200, %r57, 1;
	add.s32 	%r201, %r199, %r200;
	add.s32 	%r202, %r201, %r198;
	and.b32  	%r203, %r51, 256;
	setp.eq.s32 	%p60, %r203, 0;
	and.b32  	%r204, %r202, 510;
	setp.eq.s32 	%p61, %r204, 2;
	setp.eq.s32 	%p62, %r202, 3;
	selp.u32 	%r205, -1, 0, %p62;
	selp.u32 	%r206, -1, 0, %p61;
	selp.b32 	%r207, %r205, %r206, %p60;
	and.b32  	%r208, %r207, 1;
	setp.eq.b32 	%p63, %r208, 1;
	selp.b64 	%rd96, 256, 0, %p63;
	or.b64  	%rd97, %rd96, %rd95;
	add.s16 	%rs206, %rs26, %rs24;
	add.s16 	%rs207, %rs206, %rs28;
	cvt.u32.u16 	%r209, %rs207;
	add.s32 	%r210, %r113, %r209;
	add.s32 	%r211, %r210, %r122;
	and.b32  	%r212, %r58, 1;
	add.s32 	%r213, %r201, %r212;
	add.s32 	%r214, %r213, %r211;
	setp.eq.s16 	%p64, %rs44, 0;
	and.b32  	%r215, %r214, 2046;
	setp.eq.s32 	%p65, %r215, 2;
	setp.eq.s32 	%p66, %r214, 3;
	selp.u32 	%r216, -1, 0, %p66;
	selp.u32 	%r217, -1, 0, %p65;
	selp.b32 	%r218, %r216, %r217, %p64;
	and.b32  	%r219, %r218, 1;
	setp.eq.b32 	%p67, %r219, 1;
	selp.b64 	%rd98, 512, 0, %p67;
	or.b64  	%rd99, %rd98, %rd97;
	add.s16 	%rs208, %rs28, %rs26;
	add.s16 	%rs209, %rs208, %rs30;
	add.s16 	%rs210, %rs209, %rs44;
	add.s16 	%rs211, %rs210, %rs48;
	add.s16 	%rs212, %rs211, %rs62;
	add.s16 	%rs213, %rs212, %rs64;
	cvt.u32.u16 	%r220, %rs213;
	and.b32  	%r221, %r220, 255;
	and.b32  	%r222, %r59, 1;
	add.s32 	%r223, %r221, %r222;
	setp.eq.s16 	%p68, %rs46, 0;
	and.b32  	%r224, %r223, 254;
	setp.eq.s32 	%p69, %r224, 2;
	setp.eq.s32 	%p70, %r223, 3;
	selp.u32 	%r225, -1, 0, %p70;
	selp.u32 	%r226, -1, 0, %p69;
	selp.b32 	%r227, %r225, %r226, %p68;
	and.b32  	%r228, %r227, 1;
	setp.eq.b32 	%p71, %r228, 1;
	selp.b64 	%rd100, 1024, 0, %p71;
	or.b64  	%rd101, %rd100, %rd99;
	add.s16 	%rs214, %rs30, %rs28;
	add.s16 	%rs215, %rs214, %rs32;
	add.s16 	%rs216, %rs215, %rs46;
	add.s16 	%rs217, %rs216, %rs50;
	add.s16 	%rs218, %rs217, %rs64;
	add.s16 	%rs219, %rs218, %rs66;
	cvt.u32.u16 	%r229, %rs219;
	and.b32  	%r230, %r229, 255;
	and.b32  	%r231, %r60, 1;
	add.s32 	%r232, %r230, %r231;
	setp.eq.s16 	%p72, %rs48, 0;
	and.b32  	%r233, %r232, 254;
	setp.eq.s32 	%p73, %r233, 2;
	setp.eq.s32 	%p74, %r232, 3;
	selp.u32 	%r234, -1, 0, %p74;
	selp.u32 	%r235, -1, 0, %p73;
	selp.b32 	%r236, %r234, %r235, %p72;
	and.b32  	%r237, %r236, 1;
	setp.eq.b32 	%p75, %r237, 1;
	selp.b64 	%rd102, 2048, 0, %p75;
	or.b64  	%rd103, %rd102, %rd101;
	add.s16 	%rs220, %rs32, %rs30;
	add.s16 	%rs221, %rs220, %rs34;
	add.s16 	%rs222, %rs221, %rs48;
	add.s16 	%rs223, %rs222, %rs52;
	add.s16 	%rs224, %rs223, %rs66;
	add.s16 	%rs225, %rs224, %rs68;
	cvt.u32.u16 	%r238, %rs225;
	and.b32  	%r239, %r238, 255;
	and.b32  	%r240, %r61, 1;
	add.s32 	%r241, %r239, %r240;
	setp.eq.s16 	%p76, %rs50, 0;
	and.b32  	%r242, %r241, 254;
	setp.eq.s32 	%p77, %r242, 2;
	setp.eq.s32 	%p78, %r241, 3;
	selp.u32 	%r243, -1, 0, %p78;
	selp.u32 	%r244, -1, 0, %p77;
	selp.b32 	%r245, %r243, %r244, %p76;
	and.b32  	%r246, %r245, 1;
	setp.eq.b32 	%p79, %r246, 1;
	selp.b64 	%rd104, 4096, 0, %p79;
	or.b64  	%rd105, %rd104, %rd103;
	add.s16 	%rs226, %rs34, %rs32;
	add.s16 	%rs227, %rs226, %rs36;
	add.s16 	%rs228, %rs227, %rs50;
	add.s16 	%rs229, %rs228, %rs54;
	add.s16 	%rs230, %rs229, %rs68;
	add.s16 	%rs231, %rs230, %rs70;
	cvt.u32.u16 	%r247, %rs231;
	and.b32  	%r248, %r247, 255;
	and.b32  	%r249, %r62, 1;
	add.s32 	%r250, %r248, %r249;
	setp.eq.s16 	%p80, %rs52, 0;
	and.b32  	%r251, %r250, 254;
	setp.eq.s32 	%p81, %r251, 2;
	setp.eq.s32 	%p82, %r250, 3;
	selp.u32 	%r252, -1, 0, %p82;
	selp.u32 	%r253, -1, 0, %p81;
	selp.b32 	%r254, %r252, %r253, %p80;
	and.b32  	%r255, %r254, 1;
	setp.eq.b32 	%p83, %r255, 1;
	selp.b64 	%rd106, 8192, 0, %p83;
	or.b64  	%rd107, %rd106, %rd105;
	add.s16 	%rs232, %rs36, %rs34;
	add.s16 	%rs233, %rs232, %rs37;
	add.s16 	%rs234, %rs233, %rs52;
	add.s16 	%rs235, %rs234, %rs56;
	add.s16 	%rs236, %rs235, %rs70;
	add.s16 	%rs237, %rs236, %rs72;
	cvt.u32.u16 	%r256, %rs237;
	and.b32  	%r257, %r256, 255;
	and.b32  	%r258, %r63, 1;
	add.s32 	%r259, %r257, %r258;
	setp.eq.s16 	%p84, %rs54, 0;
	and.b32  	%r260, %r259, 254;
	setp.eq.s32 	%p85, %r260, 2;
	setp.eq.s32 	%p86, %r259, 3;
	selp.u32 	%r261, -1, 0, %p86;
	selp.u32 	%r262, -1, 0, %p85;
	selp.b32 	%r263, %r261, %r262, %p84;
	and.b32  	%r264, %r263, 1;
	setp.eq.b32 	%p87, %r264, 1;
	selp.b64 	%rd108, 16384, 0, %p87;
	or.b64  	%rd109, %rd108, %rd107;
	add.s16 	%rs238, %rs37, %rs36;
	add.s16 	%rs239, %rs238, %rs39;
	add.s16 	%rs240, %rs239, %rs54;
	add.s16 	%rs241, %rs240, %rs58;
	add.s16 	%rs242, %rs241, %rs72;
	add.s16 	%rs243, %rs242, %rs74;
	cvt.u32.u16 	%r265, %rs243;
	and.b32  	%r266, %r265, 255;
	and.b32  	%r267, %r64, 1;
	add.s32 	%r268, %r266, %r267;
	setp.eq.s16 	%p88, %rs56, 0;
	and.b32  	%r269, %r268, 254;
	setp.eq.s32 	%p89, %r269, 2;
	setp.eq.s32 	%p90, %r268, 3;
	selp.u32 	%r270, -1, 0, %p90;
	selp.u32 	%r271, -1, 0, %p89;
	selp.b32 	%r272, %r270, %r271, %p88;
	and.b32  	%r273, %r272, 1;
	setp.eq.b32 	%p91, %r273, 1;
	selp.b64 	%rd110, 32768, 0, %p91;
	or.b64  	%rd111, %rd110, %rd109;
	add.s32 	%r274, %r115, %r111;
	and.b32  	%r275, %r55, 1;
	add.s32 	%r276, %r274, %r275;
	add.s32 	%r277, %r276, %r200;
	and.b32  	%r278, %r65, 1;
	add.s32 	%r279, %r277, %r278;
	and.b32  	%r280, %r66, 1;
	add.s32 	%r281, %r279, %r280;
	and.b32  	%r282, %r67, 1;
	add.s32 	%r283, %r281, %r282;
	and.b32  	%r284, %r51, 65536;
	setp.eq.s32 	%p92, %r284, 0;
	and.b32  	%r285, %r283, -2;
	setp.eq.s32 	%p93, %r285, 2;
	setp.eq.s32 	%p94, %r283, 3;
	selp.u32 	%r286, -1, 0, %p94;
	selp.u32 	%r287, -1, 0, %p93;
	selp.b32 	%r288, %r286, %r287, %p92;
	and.b32  	%r289, %r288, 1;
	setp.eq.b32 	%p95, %r289, 1;
	selp.b64 	%rd112, 65536, 0, %p95;
	or.b64  	%rd113, %rd112, %rd111;
	add.s32 	%r290, %r123, %r199;
	add.s32 	%r291, %r290, %r212;
	add.s32 	%r292, %r291, %r280;
	add.s32 	%r293, %r292, %r282;
	and.b32  	%r294, %r68, 1;
	add.s32 	%r295, %r293, %r294;
	setp.eq.s16 	%p96, %rs62, 0;
	and.b32  	%r296, %r295, -2;
	setp.eq.s32 	%p97, %r296, 2;
	setp.eq.s32 	%p98, %r295, 3;
	selp.u32 	%r297, -1, 0, %p98;
	selp.u32 	%r298, -1, 0, %p97;
	selp.b32 	%r299, %r297, %r298, %p96;
	and.b32  	%r300, %r299, 1;
	setp.eq.b32 	%p99, %r300, 1;
	selp.b64 	%rd114, 131072, 0, %p99;
	or.b64  	%rd115, %rd114, %rd113;
	add.s16 	%rs244, %rs46, %rs44;
	add.s16 	%rs245, %rs244, %rs48;
	add.s16 	%rs246, %rs245, %rs62;
	add.s16 	%rs247, %rs246, %rs66;
	cvt.u32.u16 	%r301, %rs247;
	add.s32 	%r302, %r282, %r301;
	add.s32 	%r303, %r302, %r294;
	and.b32  	%r304, %r69, 1;
	add.s32 	%r305, %r303, %r304;
	setp.eq.s16 	%p100, %rs64, 0;
	and.b32  	%r306, %r305, 1022;
	setp.eq.s32 	%p101, %r306, 2;
	setp.eq.s32 	%p102, %r305, 3;
	selp.u32 	%r307, -1, 0, %p102;
	selp.u32 	%r308, -1, 0, %p101;
	selp.b32 	%r309, %r307, %r308, %p100;
	and.b32  	%r310, %r309, 1;
	setp.eq.b32 	%p103, %r310, 1;
	selp.b64 	%rd116, 262144, 0, %p103;
	or.b64  	%rd117, %rd116, %rd115;
	add.s16 	%rs248, %rs48, %rs46;
	add.s16 	%rs249, %rs248, %rs50;
	add.s16 	%rs250, %rs249, %rs64;
	add.s16 	%rs251, %rs250, %rs68;
	cvt.u32.u16 	%r311, %rs251;
	add.s32 	%r312, %r294, %r311;
	add.s32 	%r313, %r312, %r304;
	and.b32  	%r314, %r70, 1;
	add.s32 	%r315, %r313, %r314;
	setp.eq.s16 	%p104, %rs66, 0;
	and.b32  	%r316, %r315, 1022;
	setp.eq.s32 	%p105, %r316, 2;
	setp.eq.s32 	%p106, %r315, 3;
	selp.u32 	%r317, -1, 0, %p106;
	selp.u32 	%r318, -1, 0, %p105;
	selp.b32 	%r319, %r317, %r318, %p104;
	and.b32  	%r320, %r319, 1;
	setp.eq.b32 	%p107, %r320, 1;
	selp.b64 	%rd118, 524288, 0, %p107;
	or.b64  	%rd119, %rd118, %rd117;
	add.s16 	%rs252, %rs50, %rs48;
	add.s16 	%rs253, %rs252, %rs52;
	add.s16 	%rs254, %rs253, %rs66;
	add.s16 	%rs255, %rs254, %rs70;
	cvt.u32.u16 	%r321, %rs255;
	add.s32 	%r322, %r304, %r321;
	add.s32 	%r323, %r322, %r314;
	and.b32  	%r324, %r71, 1;
	add.s32 	%r325, %r323, %r324;
	setp.eq.s16 	%p108, %rs68, 0;
	and.b32  	%r326, %r325, 1022;
	setp.eq.s32 	%p109, %r326, 2;
	setp.eq.s32 	%p110, %r325, 3;
	selp.u32 	%r327, -1, 0, %p110;
	selp.u32 	%r328, -1, 0, %p109;
	selp.b32 	%r329, %r327, %r328, %p108;
	and.b32  	%r330, %r329, 1;
	setp.eq.b32 	%p111, %r330, 1;
	selp.b64 	%rd120, 1048576, 0, %p111;
	or.b64  	%rd121, %rd120, %rd119;
	add.s16 	%rs256, %rs52, %rs50;
	add.s16 	%rs257, %rs256, %rs54;
	add.s16 	%rs258, %rs257, %rs68;
	add.s16 	%rs259, %rs258, %rs72;
	cvt.u32.u16 	%r331, %rs259;
	add.s32 	%r332, %r314, %r331;
	add.s32 	%r333, %r332, %r324;
	and.b32  	%r334, %r72, 1;
	add.s32 	%r335, %r333, %r334;
	setp.eq.s16 	%p112, %rs70, 0;
	and.b32  	%r336, %r335, 1022;
	setp.eq.s32 	%p113, %r336, 2;
	setp.eq.s32 	%p114, %r335, 3;
	selp.u32 	%r337, -1, 0, %p114;
	selp.u32 	%r338, -1, 0, %p113;
	selp.b32 	%r339, %r337, %r338, %p112;
	and.b32  	%r340, %r339, 1;
	setp.eq.b32 	%p115, %r340, 1;
	selp.b64 	%rd122, 2097152, 0, %p115;
	or.b64  	%rd123, %rd122, %rd121;
	add.s16 	%rs260, %rs54, %rs52;
	add.s16 	%rs261, %rs260, %rs56;
	add.s16 	%rs262, %rs261, %rs70;
	add.s16 	%rs263, %rs262, %rs74;
	cvt.u32.u16 	%r341, %rs263;
	add.s32 	%r342, %r324, %r341;
	add.s32 	%r343, %r342, %r334;
	add.s32 	%r344, %r343, %r73;
	setp.eq.s16 	%p116, %rs72, 0;
	and.b32  	%r345, %r344, 1022;
	setp.eq.s32 	%p117, %r345, 2;
	setp.eq.s32 	%p118, %r344, 3;
	selp.u32 	%r346, -1, 0, %p118;
	selp.u32 	%r347, -1, 0, %p117;
	selp.b32 	%r348, %r346, %r347, %p116;
	and.b32  	%r349, %r348, 1;
	setp.eq.b32 	%p119, %r349, 1;
	selp.b64 	%rd124, 4194304, 0, %p119;
	or.b64  	%rd125, %rd124, %rd123;
	add.s16 	%rs264, %rs56, %rs54;
	add.s16 	%rs265, %rs264, %rs58;
	add.s16 	%rs266, %rs265, %rs72;
	add.s16 	%rs267, %rs266, %rs76;
	cvt.u32.u16 	%r350, %rs267;
	add.s32 	%r351, %r334, %r350;
	add.s32 	%r352, %r351, %r73;
	add.s32 	%r353, %r352, %r76;
	setp.eq.s16 	%p120, %rs74, 0;
	and.b32  	%r354, %r353, 1022;
	setp.eq.s32 	%p121, %r354, 2;
	setp.eq.s32 	%p122, %r353, 3;
	selp.u32 	%r355, -1, 0, %p122;
	selp.u32 	%r356, -1, 0, %p121;
	selp.b32 	%r357, %r355, %r356, %p120;
	and.b32  	%r358, %r357, 1;
	setp.eq.b32 	%p123, %r358, 1;
	selp.b64 	%rd126, 8388608, 0, %p123;
	or.b64  	%rd127, %rd126, %rd125;
	add.s32 	%r359, %r201, %r275;
	add.s32 	%r360, %r359, %r278;
	add.s32 	%r361, %r360, %r282;
	and.b32  	%r362, %r77, 1;
	add.s32 	%r363, %r361, %r362;
	and.b32  	%r364, %r78, 1;
	add.s32 	%r365, %r363, %r364;
	cvt.u32.u16 	%r366, %rs86;
	add.s32 	%r367, %r365, %r366;
	setp.eq.s16 	%p124, %rs80, 0;
	and.b32  	%r368, %r367, -2;
	setp.eq.s32 	%p125, %r368, 2;
	setp.eq.s32 	%p126, %r367, 3;
	selp.u32 	%r369, -1, 0, %p126;
	selp.u32 	%r370, -1, 0, %p125;
	selp.b32 	%r371, %r369, %r370, %p124;
	and.b32  	%r372, %r371, 1;
	setp.eq.b32 	%p127, %r372, 1;
	selp.b64 	%rd128, 16777216, 0, %p127;
	or.b64  	%rd129, %rd128, %rd127;
	add.s32 	%r373, %r213, %r280;
	add.s32 	%r374, %r373, %r294;
	add.s32 	%r375, %r374, %r364;
	add.s32 	%r376, %r375, %r366;
	cvt.u32.u16 	%r377, %rs88;
	add.s32 	%r378, %r376, %r377;
	and.b32  	%r379, %r51, 33554432;
	setp.eq.s32 	%p128, %r379, 0;
	and.b32  	%r380, %r378, -2;
	setp.eq.s32 	%p129, %r380, 2;
	setp.eq.s32 	%p130, %r378, 3;
	selp.u32 	%r381, -1, 0, %p130;
	selp.u32 	%r382, -1, 0, %p129;
	selp.b32 	%r383, %r381, %r382, %p128;
	and.b32  	%r384, %r383, 1;
	setp.eq.b32 	%p131, %r384, 1;
	selp.b64 	%rd130, 33554432, 0, %p131;
	or.b64  	%rd131, %rd130, %rd129;
	add.s16 	%rs268, %rs64, %rs62;
	add.s16 	%rs269, %rs268, %rs66;
	cvt.u32.u16 	%r385, %rs269;
	add.s32 	%r386, %r282, %r385;
	add.s32 	%r387, %r386, %r304;
	add.s32 	%r388, %r387, %r366;
	add.s32 	%r389, %r388, %r377;
	cvt.u32.u16 	%r390, %rs90;
	add.s32 	%r391, %r389, %r390;
	and.b32  	%r392, %r51, 67108864;
	setp.eq.s32 	%p132, %r392, 0;
	and.b32  	%r393, %r391, 8190;
	setp.eq.s32 	%p133, %r393, 2;
	setp.eq.s32 	%p134, %r391, 3;
	selp.u32 	%r394, -1, 0, %p134;
	selp.u32 	%r395, -1, 0, %p133;
	selp.b32 	%r396, %r394, %r395, %p132;
	and.b32  	%r397, %r396, 1;
	setp.eq.b32 	%p135, %r397, 1;
	selp.b64 	%rd132, 67108864, 0, %p135;
	or.b64  	%rd133, %rd132, %rd131;
	add.s16 	%rs270, %rs66, %rs64;
	add.s16 	%rs271, %rs270, %rs68;
	cvt.u32.u16 	%r398, %rs271;
	add.s32 	%r399, %r294, %r398;
	add.s32 	%r400, %r399, %r314;
	add.s32 	%r401, %r400, %r377;
	add.s32 	%r402, %r401, %r390;
	cvt.u32.u16 	%r403, %rs92;
	add.s32 	%r404, %r402, %r403;
	and.b32  	%r405, %r51, 134217728;
	setp.eq.s32 	%p136, %r405, 0;
	and.b32  	%r406, %r404, 8190;
	setp.eq.s32 	%p137, %r406, 2;
	setp.eq.s32 	%p138, %r404, 3;
	selp.u32 	%r407, -1, 0, %p138;
	selp.u32 	%r408, -1, 0, %p137;
	selp.b32 	%r409, %r407, %r408, %p136;
	and.b32  	%r410, %r409, 1;
	setp.eq.b32 	%p139, %r410, 1;
	selp.b64 	%rd134, 134217728, 0, %p139;
	or.b64  	%rd135, %rd134, %rd133;
	add.s16 	%rs272, %rs68, %rs66;
	add.s16 	%rs273, %rs272, %rs70;
	cvt.u32.u16 	%r411, %rs273;
	add.s32 	%r412, %r304, %r411;
	add.s32 	%r413, %r412, %r324;
	add.s32 	%r414, %r413, %r390;
	add.s32 	%r415, %r414, %r403;
	cvt.u32.u16 	%r416, %rs94;
	add.s32 	%r417, %r415, %r416;
	and.b32  	%r418, %r51, 268435456;
	setp.eq.s32 	%p140, %r418, 0;
	and.b32  	%r419, %r417, 8190;
	setp.eq.s32 	%p141, %r419, 2;
	setp.eq.s32 	%p142, %r417, 3;
	selp.u32 	%r420, -1, 0, %p142;
	selp.u32 	%r421, -1, 0, %p141;
	selp.b32 	%r422, %r420, %r421, %p140;
	and.b32  	%r423, %r422, 1;
	setp.eq.b32 	%p143, %r423, 1;
	selp.b64 	%rd136, 268435456, 0, %p143;
	or.b64  	%rd137, %rd136, %rd135;
	add.s16 	%rs274, %rs70, %rs68;
	add.s16 	%rs275, %rs274, %rs72;
	cvt.u32.u16 	%r424, %rs275;
	add.s32 	%r425, %r314, %r424;
	add.s32 	%r426, %r425, %r334;
	add.s32 	%r427, %r426, %r403;
	add.s32 	%r428, %r427, %r416;
	cvt.u32.u16 	%r429, %rs96;
	add.s32 	%r430, %r428, %r429;
	and.b32  	%r431, %r51, 536870912;
	setp.eq.s32 	%p144, %r431, 0;
	and.b32  	%r432, %r430, 8190;
	setp.eq.s32 	%p145, %r432, 2;
	setp.eq.s32 	%p146, %r430, 3;
	selp.u32 	%r433, -1, 0, %p146;
	selp.u32 	%r434, -1, 0, %p145;
	selp.b32 	%r435, %r433, %r434, %p144;
	and.b32  	%r436, %r435, 1;
	setp.eq.b32 	%p147, %r436, 1;
	selp.b64 	%rd138, 536870912, 0, %p147;
	or.b64  	%rd139, %rd138, %rd137;
	add.s16 	%rs276, %rs72, %rs70;
	add.s16 	%rs277, %rs276, %rs74;
	cvt.u32.u16 	%r437, %rs277;
	add.s32 	%r438, %r324, %r437;
	add.s32 	%r439, %r438, %r73;
	add.s32 	%r440, %r439, %r416;
	add.s32 	%r441, %r440, %r429;
	and.b32  	%r442, %r79, 1;
	add.s32 	%r443, %r441, %r442;
	and.b32  	%r444, %r51, 1073741824;
	setp.eq.s32 	%p148, %r444, 0;
	and.b32  	%r445, %r443, 8190;
	setp.eq.s32 	%p149, %r445, 2;
	setp.eq.s32 	%p150, %r443, 3;
	selp.u32 	%r446, -1, 0, %p150;
	selp.u32 	%r447, -1, 0, %p149;
	selp.b32 	%r448, %r446, %r447, %p148;
	and.b32  	%r449, %r448, 1;
	setp.eq.b32 	%p151, %r449, 1;
	selp.b64 	%rd140, 1073741824, 0, %p151;
	or.b64  	%rd141, %rd140, %rd139;
	add.s16 	%rs278, %rs74, %rs72;
	add.s16 	%rs279, %rs278, %rs76;
	cvt.u32.u16 	%r450, %rs279;
	add.s32 	%r451, %r334, %r450;
	add.s32 	%r452, %r451, %r76;
	add.s32 	%r453, %r452, %r429;
	add.s32 	%r454, %r453, %r442;
	and.b32  	%r455, %r80, 1;
	add.s32 	%r456, %r454, %r455;
	and.b32  	%r457, %r456, 8190;
	setp.eq.s32 	%p152, %r457, 2;
	setp.eq.s32 	%p153, %r456, 3;
	setp.lt.s32 	%p154, %r51, 0;
	selp.u32 	%r458, -1, 0, %p153;
	selp.u32 	%r459, -1, 0, %p152;
	selp.b32 	%r460, %r459, %r458, %p154;
	and.b32  	%r461, %r460, 1;
	setp.eq.b32 	%p155, %r461, 1;
	selp.b64 	%rd142, 2147483648, 0, %p155;
	or.b64  	%rd143, %rd142, %rd141;
	add.s16 	%rs280, %rs80, %rs78;
	cvt.u32.u16 	%r462, %rs280;
	add.s32 	%r463, %r282, %r462;
	add.s32 	%r464, %r463, %r362;
	add.s32 	%r465, %r464, %r366;
	and.b32  	%r466, %r81, 1;
	add.s32 	%r467, %r465, %r466;
	and.b32  	%r468, %r82, 1;
	add.s32 	%r469, %r467, %r468;
	cvt.u32.u16 	%r470, %rs106;
	add.s32 	%r471, %r469, %r470;
	setp.eq.s16 	%p156, %rs84, 0;
	and.b32  	%r472, %r471, -2;
	setp.eq.s32 	%p157, %r472, 2;
	setp.eq.s32 	%p158, %r471, 3;
	selp.u32 	%r473, -1, 0, %p158;
	selp.u32 	%r474, -1, 0, %p157;
	selp.b32 	%r475, %r473, %r474, %p156;
	and.b32  	%r476, %r475, 1;
	setp.eq.b32 	%p159, %r476, 1;
	selp.b64 	%rd144, 4294967296, 0, %p159;
	or.b64  	%rd145, %rd144, %rd143;
	add.s32 	%r477, %r282, %r280;
	add.s32 	%r478, %r477, %r294;
	add.s32 	%r479, %r478, %r364;
	add.s32 	%r480, %r479, %r377;
	add.s32 	%r481, %r480, %r468;
	add.s32 	%r482, %r481, %r470;
	cvt.u32.u16 	%r483, %rs108;
	add.s32 	%r484, %r482, %r483;
	setp.eq.s16 	%p160, %rs86, 0;
	and.b32  	%r485, %r484, -2;
	setp.eq.s32 	%p161, %r485, 2;
	setp.eq.s32 	%p162, %r484, 3;
	selp.u32 	%r486, -1, 0, %p162;
	selp.u32 	%r487, -1, 0, %p161;
	selp.b32 	%r488, %r486, %r487, %p160;
	and.b32  	%r489, %r488, 1;
	setp.eq.b32 	%p163, %r489, 1;
	selp.b64 	%rd146, 8589934592, 0, %p163;
	or.b64  	%rd147, %rd146, %rd145;
	add.s32 	%r490, %r294, %r282;
	add.s32 	%r491, %r490, %r304;
	add.s32 	%r492, %r491, %r366;
	add.s32 	%r493, %r492, %r390;
	add.s32 	%r494, %r493, %r470;
	add.s32 	%r495, %r494, %r483;
	cvt.u32.u16 	%r496, %rs110;
	add.s32 	%r497, %r495, %r496;
	setp.eq.s16 	%p164, %rs88, 0;
	and.b32  	%r498, %r497, -2;
	setp.eq.s32 	%p165, %r498, 2;
	setp.eq.s32 	%p166, %r497, 3;
	selp.u32 	%r499, -1, 0, %p166;
	selp.u32 	%r500, -1, 0, %p165;
	selp.b32 	%r501, %r499, %r500, %p164;
	and.b32  	%r502, %r501, 1;
	setp.eq.b32 	%p167, %r502, 1;
	selp.b64 	%rd148, 17179869184, 0, %p167;
	or.b64  	%rd149, %rd148, %rd147;
	add.s32 	%r503, %r304, %r294;
	add.s32 	%r504, %r503, %r314;
	add.s32 	%r505, %r504, %r377;
	add.s32 	%r506, %r505, %r403;
	add.s32 	%r507, %r506, %r483;
	add.s32 	%r508, %r507, %r496;
	cvt.u32.u16 	%r509, %rs112;
	add.s32 	%r510, %r508, %r509;
	setp.eq.s16 	%p168, %rs90, 0;
	and.b32  	%r511, %r510, -2;
	setp.eq.s32 	%p169, %r511, 2;
	setp.eq.s32 	%p170, %r510, 3;
	selp.u32 	%r512, -1, 0, %p170;
	selp.u32 	%r513, -1, 0, %p169;
	selp.b32 	%r514, %r512, %r513, %p168;
	and.b32  	%r515, %r514, 1;
	setp.eq.b32 	%p171, %r515, 1;
	selp.b64 	%rd150, 34359738368, 0, %p171;
	or.b64  	%rd151, %rd150, %rd149;
	add.s32 	%r516, %r314, %r304;
	add.s32 	%r517, %r516, %r324;
	add.s32 	%r518, %r517, %r390;
	add.s32 	%r519, %r518, %r416;
	add.s32 	%r520, %r519, %r496;
	add.s32 	%r521, %r520, %r509;
	cvt.u32.u16 	%r522, %rs114;
	add.s32 	%r523, %r521, %r522;
	setp.eq.s16 	%p172, %rs92, 0;
	and.b32  	%r524, %r523, -2;
	setp.eq.s32 	%p173, %r524, 2;
	setp.eq.s32 	%p174, %r523, 3;
	selp.u32 	%r525, -1, 0, %p174;
	selp.u32 	%r526, -1, 0, %p173;
	selp.b32 	%r527, %r525, %r526, %p172;
	and.b32  	%r528, %r527, 1;
	setp.eq.b32 	%p175, %r528, 1;
	selp.b64 	%rd152, 68719476736, 0, %p175;
	or.b64  	%rd153, %rd152, %rd151;
	add.s32 	%r529, %r324, %r314;
	add.s32 	%r530, %r529, %r334;
	add.s32 	%r531, %r530, %r403;
	add.s32 	%r532, %r531, %r429;
	add.s32 	%r533, %r532, %r509;
	add.s32 	%r534, %r533, %r522;
	cvt.u32.u16 	%r535, %rs116;
	add.s32 	%r536, %r534, %r535;
	setp.eq.s16 	%p176, %rs94, 0;
	and.b32  	%r537, %r536, -2;
	setp.eq.s32 	%p177, %r537, 2;
	setp.eq.s32 	%p178, %r536, 3;
	selp.u32 	%r538, -1, 0, %p178;
	selp.u32 	%r539, -1, 0, %p177;
	selp.b32 	%r540, %r538, %r539, %p176;
	and.b32  	%r541, %r540, 1;
	setp.eq.b32 	%p179, %r541, 1;
	selp.b64 	%rd154, 137438953472, 0, %p179;
	or.b64  	%rd155, %rd154, %rd153;
	add.s32 	%r542, %r334, %r324;
	add.s32 	%r543, %r542, %r73;
	add.s32 	%r544, %r543, %r416;
	add.s32 	%r545, %r544, %r442;
	add.s32 	%r546, %r545, %r522;
	add.s32 	%r547, %r546, %r535;
	and.b32  	%r548, %r83, 1;
	add.s32 	%r549, %r547, %r548;
	setp.eq.s16 	%p180, %rs96, 0;
	and.b32  	%r550, %r549, -2;
	setp.eq.s32 	%p181, %r550, 2;
	setp.eq.s32 	%p182, %r549, 3;
	selp.u32 	%r551, -1, 0, %p182;
	selp.u32 	%r552, -1, 0, %p181;
	selp.b32 	%r553, %r551, %r552, %p180;
	and.b32  	%r554, %r553, 1;
	setp.eq.b32 	%p183, %r554, 1;
	selp.b64 	%rd156, 274877906944, 0, %p183;
	or.b64  	%rd157, %rd156, %rd155;
	add.s32 	%r555, %r73, %r334;
	add.s32 	%r556, %r555, %r76;
	add.s32 	%r557, %r556, %r429;
	add.s32 	%r558, %r557, %r455;
	add.s32 	%r559, %r558, %r535;
	add.s32 	%r560, %r559, %r548;
	and.b32  	%r561, %r84, 1;
	add.s32 	%r562, %r560, %r561;
	setp.eq.s16 	%p184, %rs98, 0;
	and.b32  	%r563, %r562, -2;
	setp.eq.s32 	%p185, %r563, 2;
	setp.eq.s32 	%p186, %r562, 3;
	selp.u32 	%r564, -1, 0, %p186;
	selp.u32 	%r565, -1, 0, %p185;
	selp.b32 	%r566, %r564, %r565, %p184;
	and.b32  	%r567, %r566, 1;
	setp.eq.b32 	%p187, %r567, 1;
	selp.b64 	%rd158, 549755813888, 0, %p187;
	or.b64  	%rd159, %rd158, %rd157;
	add.s16 	%rs281, %rs84, %rs82;
	add.s16 	%rs282, %rs281, %rs86;
	add.s16 	%rs283, %rs282, %rs102;
	add.s16 	%rs284, %rs283, %rs106;
	add.s16 	%rs285, %rs284, %rs122;
	add.s16 	%rs286, %rs285, %rs124;
	cvt.u32.u16 	%r568, %rs286;
	and.b32  	%r569, %r568, 255;
	and.b32  	%r570, %r85, 1;
	add.s32 	%r571, %r569, %r570;
	setp.eq.s16 	%p188, %rs104, 0;
	and.b32  	%r572, %r571, 254;
	setp.eq.s32 	%p189, %r572, 2;
	setp.eq.s32 	%p190, %r571, 3;
	selp.u32 	%r573, -1, 0, %p190;
	selp.u32 	%r574, -1, 0, %p189;
	selp.b32 	%r575, %r573, %r574, %p188;
	and.b32  	%r576, %r575, 1;
	setp.eq.b32 	%p191, %r576, 1;
	selp.b64 	%rd160, 1099511627776, 0, %p191;
	or.b64  	%rd161, %rd160, %rd159;
	add.s16 	%rs287, %rs86, %rs84;
	add.s16 	%rs288, %rs287, %rs88;
	add.s16 	%rs289, %rs288, %rs104;
	add.s16 	%rs290, %rs289, %rs108;
	add.s16 	%rs291, %rs290, %rs124;
	add.s16 	%rs292, %rs291, %rs126;
	cvt.u32.u16 	%r577, %rs292;
	and.b32  	%r578, %r577, 255;
	and.b32  	%r579, %r86, 1;
	add.s32 	%r580, %r578, %r579;
	setp.eq.s16 	%p192, %rs106, 0;
	and.b32  	%r581, %r580, 254;
	setp.eq.s32 	%p193, %r581, 2;
	setp.eq.s32 	%p194, %r580, 3;
	selp.u32 	%r582, -1, 0, %p194;
	selp.u32 	%r583, -1, 0, %p193;
	selp.b32 	%r584, %r582, %r583, %p192;
	and.b32  	%r585, %r584, 1;
	setp.eq.b32 	%p195, %r585, 1;
	selp.b64 	%rd162, 2199023255552, 0, %p195;
	or.b64  	%rd163, %rd162, %rd161;
	add.s16 	%rs293, %rs88, %rs86;
	add.s16 	%rs294, %rs293, %rs90;
	add.s16 	%rs295, %rs294, %rs106;
	add.s16 	%rs296, %rs295, %rs110;
	add.s16 	%rs297, %rs296, %rs126;
	add.s16 	%rs298, %rs297, %rs128;
	cvt.u32.u16 	%r586, %rs298;
	and.b32  	%r587, %r586, 255;
	and.b32  	%r588, %r87, 1;
	add.s32 	%r589, %r587, %r588;
	setp.eq.s16 	%p196, %rs108, 0;
	and.b32  	%r590, %r589, 254;
	setp.eq.s32 	%p197, %r590, 2;
	setp.eq.s32 	%p198, %r589, 3;
	selp.u32 	%r591, -1, 0, %p198;
	selp.u32 	%r592, -1, 0, %p197;
	selp.b32 	%r593, %r591, %r592, %p196;
	and.b32  	%r594, %r593, 1;
	setp.eq.b32 	%p199, %r594, 1;
	selp.b64 	%rd164, 4398046511104, 0, %p199;
	or.b64  	%rd165, %rd164, %rd163;
	add.s16 	%rs299, %rs90, %rs88;
	add.s16 	%rs300, %rs299, %rs92;
	add.s16 	%rs301, %rs300, %rs108;
	add.s16 	%rs302, %rs301, %rs112;
	add.s16 	%rs303, %rs302, %rs128;
	add.s16 	%rs304, %rs303, %rs130;
	cvt.u32.u16 	%r595, %rs304;
	and.b32  	%r596, %r595, 255;
	and.b32  	%r597, %r88, 1;
	add.s32 	%r598, %r596, %r597;
	setp.eq.s16 	%p200, %rs110, 0;
	and.b32  	%r599, %r598, 254;
	setp.eq.s32 	%p201, %r599, 2;
	setp.eq.s32 	%p202, %r598, 3;
	selp.u32 	%r600, -1, 0, %p202;
	selp.u32 	%r601, -1, 0, %p201;
	selp.b32 	%r602, %r600, %r601, %p200;
	and.b32  	%r603, %r602, 1;
	setp.eq.b32 	%p203, %r603, 1;
	selp.b64 	%rd166, 8796093022208, 0, %p203;
	or.b64  	%rd167, %rd166, %rd165;
	add.s16 	%rs305, %rs92, %rs90;
	add.s16 	%rs306, %rs305, %rs94;
	add.s16 	%rs307, %rs306, %rs110;
	add.s16 	%rs308, %rs307, %rs114;
	add.s16 	%rs309, %rs308, %rs130;
	add.s16 	%rs310, %rs309, %rs132;
	cvt.u32.u16 	%r604, %rs310;
	and.b32  	%r605, %r604, 255;
	and.b32  	%r606, %r89, 1;
	add.s32 	%r607, %r605, %r606;
	setp.eq.s16 	%p204, %rs112, 0;
	and.b32  	%r608, %r607, 254;
	setp.eq.s32 	%p205, %r608, 2;
	setp.eq.s32 	%p206, %r607, 3;
	selp.u32 	%r609, -1, 0, %p206;
	selp.u32 	%r610, -1, 0, %p205;
	selp.b32 	%r611, %r609, %r610, %p204;
	and.b32  	%r612, %r611, 1;
	setp.eq.b32 	%p207, %r612, 1;
	selp.b64 	%rd168, 17592186044416, 0, %p207;
	or.b64  	%rd169, %rd168, %rd167;
	add.s16 	%rs311, %rs94, %rs92;
	add.s16 	%rs312, %rs311, %rs96;
	add.s16 	%rs313, %rs312, %rs112;
	add.s16 	%rs314, %rs313, %rs116;
	add.s16 	%rs315, %rs314, %rs132;
	add.s16 	%rs316, %rs315, %rs134;
	cvt.u32.u16 	%r613, %rs316;
	and.b32  	%r614, %r613, 255;
	and.b32  	%r615, %r90, 1;
	add.s32 	%r616, %r614, %r615;
	setp.eq.s16 	%p208, %rs114, 0;
	and.b32  	%r617, %r616, 254;
	setp.eq.s32 	%p209, %r617, 2;
	setp.eq.s32 	%p210, %r616, 3;
	selp.u32 	%r618, -1, 0, %p210;
	selp.u32 	%r619, -1, 0, %p209;
	selp.b32 	%r620, %r618, %r619, %p208;
	and.b32  	%r621, %r620, 1;
	setp.eq.b32 	%p211, %r621, 1;
	selp.b64 	%rd170, 35184372088832, 0, %p211;
	or.b64  	%rd171, %rd170, %rd169;
	add.s16 	%rs317, %rs96, %rs94;
	add.s16 	%rs318, %rs317, %rs98;
	add.s16 	%rs319, %rs318, %rs114;
	add.s16 	%rs320, %rs319, %rs118;
	add.s16 	%rs321, %rs320, %rs134;
	add.s16 	%rs322, %rs321, %rs136;
	cvt.u32.u16 	%r622, %rs322;
	and.b32  	%r623, %r622, 255;
	and.b32  	%r624, %r91, 1;
	add.s32 	%r625, %r623, %r624;
	setp.eq.s16 	%p212, %rs116, 0;
	and.b32  	%r626, %r625, 254;
	setp.eq.s32 	%p213, %r626, 2;
	setp.eq.s32 	%p214, %r625, 3;
	selp.u32 	%r627, -1, 0, %p214;
	selp.u32 	%r628, -1, 0, %p213;
	selp.b32 	%r629, %r627, %r628, %p212;
	and.b32  	%r630, %r629, 1;
	setp.eq.b32 	%p215, %r630, 1;
	selp.b64 	%rd172, 70368744177664, 0, %p215;
	or.b64  	%rd173, %rd172, %rd171;
	add.s16 	%rs323, %rs98, %rs96;
	add.s16 	%rs324, %rs323, %rs100;
	add.s16 	%rs325, %rs324, %rs116;
	add.s16 	%rs326, %rs325, %rs120;
	add.s16 	%rs327, %rs326, %rs136;
	add.s16 	%rs328, %rs327, %rs138;
	cvt.u32.u16 	%r631, %rs328;
	and.b32  	%r632, %r631, 255;
	and.b32  	%r633, %r92, 1;
	add.s32 	%r634, %r632, %r633;
	setp.eq.s16 	%p216, %rs118, 0;
	and.b32  	%r635, %r634, 254;
	setp.eq.s32 	%p217, %r635, 2;
	setp.eq.s32 	%p218, %r634, 3;
	selp.u32 	%r636, -1, 0, %p218;
	selp.u32 	%r637, -1, 0, %p217;
	selp.b32 	%r638, %r636, %r637, %p216;
	and.b32  	%r639, %r638, 1;
	setp.eq.b32 	%p219, %r639, 1;
	selp.b64 	%rd174, 140737488355328, 0, %p219;
	or.b64  	%rd175, %rd174, %rd173;
	add.s16 	%rs329, %rs104, %rs102;
	add.s16 	%rs330, %rs329, %rs106;
	add.s16 	%rs331, %rs330, %rs122;
	add.s16 	%rs332, %rs331, %rs126;
	cvt.u32.u16 	%r640, %rs332;
	add.s32 	%r641, %r640, %r93;
	and.b32  	%r642, %r94, 1;
	add.s32 	%r643, %r641, %r642;
	and.b32  	%r644, %r95, 1;
	add.s32 	%r645, %r643, %r644;
	setp.eq.s16 	%p220, %rs124, 0;
	and.b32  	%r646, %r645, 1022;
	setp.eq.s32 	%p221, %r646, 2;
	setp.eq.s32 	%p222, %r645, 3;
	selp.u32 	%r647, -1, 0, %p222;
	selp.u32 	%r648, -1, 0, %p221;
	selp.b32 	%r649, %r647, %r648, %p220;
	and.b32  	%r650, %r649, 1;
	setp.eq.b32 	%p223, %r650, 1;
	selp.b64 	%rd176, 281474976710656, 0, %p223;
	or.b64  	%rd177, %rd176, %rd175;
	add.s16 	%rs333, %rs106, %rs104;
	add.s16 	%rs334, %rs333, %rs108;
	add.s16 	%rs335, %rs334, %rs124;
	add.s16 	%rs336, %rs335, %rs128;
	add.s16 	%rs337, %rs336, %rs142;
	add.s16 	%rs338, %rs337, %rs144;
	cvt.u32.u16 	%r651, %rs338;
	and.b32  	%r652, %r651, 255;
	and.b32  	%r653, %r96, 1;
	add.s32 	%r654, %r652, %r653;
	setp.eq.s16 	%p224, %rs126, 0;
	and.b32  	%r655, %r654, 254;
	setp.eq.s32 	%p225, %r655, 2;
	setp.eq.s32 	%p226, %r654, 3;
	selp.u32 	%r656, -1, 0, %p226;
	selp.u32 	%r657, -1, 0, %p225;
	selp.b32 	%r658, %r656, %r657, %p224;
	and.b32  	%r659, %r658, 1;
	setp.eq.b32 	%p227, %r659, 1;
	selp.b64 	%rd178, 562949953421312, 0, %p227;
	or.b64  	%rd179, %rd178, %rd177;
	add.s16 	%rs339, %rs108, %rs106;
	add.s16 	%rs340, %rs339, %rs110;
	add.s16 	%rs341, %rs340, %rs126;
	add.s16 	%rs342, %rs341, %rs130;
	add.s16 	%rs343, %rs342, %rs144;
	add.s16 	%rs344, %rs343, %rs146;
	cvt.u32.u16 	%r660, %rs344;
	and.b32  	%r661, %r660, 255;
	and.b32  	%r662, %r97, 1;
	add.s32 	%r663, %r661, %r662;
	setp.eq.s16 	%p228, %rs128, 0;
	and.b32  	%r664, %r663, 254;
	setp.eq.s32 	%p229, %r664, 2;
	setp.eq.s32 	%p230, %r663, 3;
	selp.u32 	%r665, -1, 0, %p230;
	selp.u32 	%r666, -1, 0, %p229;
	selp.b32 	%r667, %r665, %r666, %p228;
	and.b32  	%r668, %r667, 1;
	setp.eq.b32 	%p231, %r668, 1;
	selp.b64 	%rd180, 1125899906842624, 0, %p231;
	or.b64  	%rd181, %rd180, %rd179;
	add.s16 	%rs345, %rs110, %rs108;
	add.s16 	%rs346, %rs345, %rs112;
	add.s16 	%rs347, %rs346, %rs128;
	add.s16 	%rs348, %rs347, %rs132;
	add.s16 	%rs349, %rs348, %rs146;
	add.s16 	%rs350, %rs349, %rs148;
	cvt.u32.u16 	%r669, %rs350;
	and.b32  	%r670, %r669, 255;
	and.b32  	%r671, %r98, 1;
	add.s32 	%r672, %r670, %r671;
	setp.eq.s16 	%p232, %rs130, 0;
	and.b32  	%r673, %r672, 254;
	setp.eq.s32 	%p233, %r673, 2;
	setp.eq.s32 	%p234, %r672, 3;
	selp.u32 	%r674, -1, 0, %p234;
	selp.u32 	%r675, -1, 0, %p233;
	selp.b32 	%r676, %r674, %r675, %p232;
	and.b32  	%r677, %r676, 1;
	setp.eq.b32 	%p235, %r677, 1;
	selp.b64 	%rd182, 2251799813685248, 0, %p235;
	or.b64  	%rd183, %rd182, %rd181;
	add.s16 	%rs351, %rs112, %rs110;
	add.s16 	%rs352, %rs351, %rs114;
	add.s16 	%rs353, %rs352, %rs130;
	add.s16 	%rs354, %rs353, %rs134;
	add.s16 	%rs355, %rs354, %rs148;
	add.s16 	%rs356, %rs355, %rs150;
	cvt.u32.u16 	%r678, %rs356;
	and.b32  	%r679, %r678, 255;
	and.b32  	%r680, %r99, 1;
	add.s32 	%r681, %r679, %r680;
	setp.eq.s16 	%p236, %rs132, 0;
	and.b32  	%r682, %r681, 254;
	setp.eq.s32 	%p237, %r682, 2;
	setp.eq.s32 	%p238, %r681, 3;
	selp.u32 	%r683, -1, 0, %p238;
	selp.u32 	%r684, -1, 0, %p237;
	selp.b32 	%r685, %r683, %r684, %p236;
	and.b32  	%r686, %r685, 1;
	setp.eq.b32 	%p239, %r686, 1;
	selp.b64 	%rd184, 4503599627370496, 0, %p239;
	or.b64  	%rd185, %rd184, %rd183;
	add.s16 	%rs357, %rs114, %rs112;
	add.s16 	%rs358, %rs357, %rs116;
	add.s16 	%rs359, %rs358, %rs132;
	add.s16 	%rs360, %rs359, %rs136;
	add.s16 	%rs361, %rs360, %rs150;
	add.s16 	%rs362, %rs361, %rs152;
	cvt.u32.u16 	%r687, %rs362;
	and.b32  	%r688, %r687, 255;
	and.b32  	%r689, %r100, 1;
	add.s32 	%r690, %r688, %r689;
	setp.eq.s16 	%p240, %rs134, 0;
	and.b32  	%r691, %r690, 254;
	setp.eq.s32 	%p241, %r691, 2;
	setp.eq.s32 	%p242, %r690, 3;
	selp.u32 	%r692, -1, 0, %p242;
	selp.u32 	%r693, -1, 0, %p241;
	selp.b32 	%r694, %r692, %r693, %p240;
	and.b32  	%r695, %r694, 1;
	setp.eq.b32 	%p243, %r695, 1;
	selp.b64 	%rd186, 9007199254740992, 0, %p243;
	or.b64  	%rd187, %rd186, %rd185;
	add.s16 	%rs363, %rs116, %rs114;
	add.s16 	%rs364, %rs363, %rs118;
	add.s16 	%rs365, %rs364, %rs134;
	add.s16 	%rs366, %rs365, %rs138;
	add.s16 	%rs367, %rs366, %rs152;
	add.s16 	%rs368, %rs367, %rs154;
	cvt.u32.u16 	%r696, %rs368;
	and.b32  	%r697, %r696, 255;
	cvt.u32.u64 	%r698, %rd78;
	add.s32 	%r699, %r697, %r698;
	setp.eq.s16 	%p244, %rs136, 0;
	and.b32  	%r700, %r699, 254;
	setp.eq.s32 	%p245, %r700, 2;
	setp.eq.s32 	%p246, %r699, 3;
	selp.u32 	%r701, -1, 0, %p246;
	selp.u32 	%r702, -1, 0, %p245;
	selp.b32 	%r703, %r701, %r702, %p244;
	and.b32  	%r704, %r703, 1;
	setp.eq.b32 	%p247, %r704, 1;
	selp.b64 	%rd188, 18014398509481984, 0, %p247;
	or.b64  	%rd189, %rd188, %rd187;
	add.s16 	%rs369, %rs118, %rs116;
	add.s16 	%rs370, %rs369, %rs120;
	add.s16 	%rs371, %rs370, %rs136;
	add.s16 	%rs372, %rs371, %rs140;
	add.s16 	%rs373, %rs372, %rs154;
	cvt.u32.u16 	%r705, %rs373;
	add.s32 	%r706, %r705, %r698;
	and.b32  	%r707, %r101, 1;
	add.s32 	%r708, %r706, %r707;
	setp.eq.s16 	%p248, %rs138, 0;
	and.b32  	%r709, %r708, 510;
	setp.eq.s32 	%p249, %r709, 2;
	setp.eq.s32 	%p250, %r708, 3;
	selp.u32 	%r710, -1, 0, %p250;
	selp.u32 	%r711, -1, 0, %p249;
	selp.b32 	%r712, %r710, %r711, %p248;
	and.b32  	%r713, %r712, 1;
	setp.eq.b32 	%p251, %r713, 1;
	selp.b64 	%rd190, 36028797018963968, 0, %p251;
	or.b64  	%rd191, %rd190, %rd189;
	add.s16 	%rs374, %rs124, %rs122;
	add.s16 	%rs375, %rs374, %rs126;
	cvt.u32.u16 	%r714, %rs375;
	add.s32 	%r715, %r714, %r93;
	add.s32 	%r716, %r715, %r644;
	add.s32 	%r717, %r716, %r793;
	and.b32  	%r718, %r102, 1;
	add.s32 	%r719, %r717, %r718;
	cvt.u32.u16 	%r720, %rs159;
	add.s32 	%r721, %r719, %r720;
	setp.eq.s16 	%p252, %rs142, 0;
	and.b32  	%r722, %r721, -2;
	setp.eq.s32 	%p253, %r722, 2;
	setp.eq.s32 	%p254, %r721, 3;
	selp.u32 	%r723, -1, 0, %p254;
	selp.u32 	%r724, -1, 0, %p253;
	selp.b32 	%r725, %r723, %r724, %p252;
	and.b32  	%r726, %r725, 1;
	setp.eq.b32 	%p255, %r726, 1;
	selp.b64 	%rd192, 72057594037927936, 0, %p255;
	or.b64  	%rd193, %rd192, %rd191;
	add.s16 	%rs376, %rs126, %rs124;
	add.s16 	%rs377, %rs376, %rs128;
	add.s16 	%rs378, %rs377, %rs142;
	add.s16 	%rs379, %rs378, %rs146;
	add.s16 	%rs380, %rs379, %rs157;
	add.s16 	%rs381, %rs380, %rs159;
	cvt.u32.u16 	%r727, %rs381;
	and.b32  	%r728, %r727, 255;
	cvt.u32.u16 	%r729, %rs161;
	add.s32 	%r730, %r728, %r729;
	setp.eq.s16 	%p256, %rs144, 0;
	and.b32  	%r731, %r730, 254;
	setp.eq.s32 	%p257, %r731, 2;
	setp.eq.s32 	%p258, %r730, 3;
	selp.u32 	%r732, -1, 0, %p258;
	selp.u32 	%r733, -1, 0, %p257;
	selp.b32 	%r734, %r732, %r733, %p256;
	and.b32  	%r735, %r734, 1;
	setp.eq.b32 	%p259, %r735, 1;
	selp.b64 	%rd194, 144115188075855872, 0, %p259;
	or.b64  	%rd195, %rd194, %rd193;
	add.s16 	%rs382, %rs128, %rs126;
	add.s16 	%rs383, %rs382, %rs130;
	add.s16 	%rs384, %rs383, %rs144;
	add.s16 	%rs385, %rs384, %rs148;
	add.s16 	%rs386, %rs385, %rs159;
	add.s16 	%rs387, %rs386, %rs161;
	cvt.u32.u16 	%r736, %rs387;
	and.b32  	%r737, %r736, 255;
	cvt.u32.u16 	%r738, %rs163;
	add.s32 	%r739, %r737, %r738;
	setp.eq.s16 	%p260, %rs146, 0;
	and.b32  	%r740, %r739, 254;
	setp.eq.s32 	%p261, %r740, 2;
	setp.eq.s32 	%p262, %r739, 3;
	selp.u32 	%r741, -1, 0, %p262;
	selp.u32 	%r742, -1, 0, %p261;
	selp.b32 	%r743, %r741, %r742, %p260;
	and.b32  	%r744, %r743, 1;
	setp.eq.b32 	%p263, %r744, 1;
	selp.b64 	%rd196, 288230376151711744, 0, %p263;
	or.b64  	%rd197, %rd196, %rd195;
	add.s16 	%rs388, %rs130, %rs128;
	add.s16 	%rs389, %rs388, %rs132;
	add.s16 	%rs390, %rs389, %rs146;
	add.s16 	%rs391, %rs390, %rs150;
	add.s16 	%rs392, %rs391, %rs161;
	add.s16 	%rs393, %rs392, %rs163;
	cvt.u32.u16 	%r745, %rs393;
	and.b32  	%r746, %r745, 255;
	cvt.u32.u16 	%r747, %rs165;
	add.s32 	%r748, %r746, %r747;
	setp.eq.s16 	%p264, %rs148, 0;
	and.b32  	%r749, %r748, 254;
	setp.eq.s32 	%p265, %r749, 2;
	setp.eq.s32 	%p266, %r748, 3;
	selp.u32 	%r750, -1, 0, %p266;
	selp.u32 	%r751, -1, 0, %p265;
	selp.b32 	%r752, %r750, %r751, %p264;
	and.b32  	%r753, %r752, 1;
	setp.eq.b32 	%p267, %r753, 1;
	selp.b64 	%rd198, 576460752303423488, 0, %p267;
	or.b64  	%rd199, %rd198, %rd197;
	add.s16 	%rs394, %rs132, %rs130;
	add.s16 	%rs395, %rs394, %rs134;
	add.s16 	%rs396, %rs395, %rs148;
	add.s16 	%rs397, %rs396, %rs152;
	add.s16 	%rs398, %rs397, %rs163;
	add.s16 	%rs399, %rs398, %rs165;
	cvt.u32.u16 	%r754, %rs399;
	and.b32  	%r755, %r754, 255;
	cvt.u32.u16 	%r756, %rs167;
	add.s32 	%r757, %r755, %r756;
	setp.eq.s16 	%p268, %rs150, 0;
	and.b32  	%r758, %r757, 254;
	setp.eq.s32 	%p269, %r758, 2;
	setp.eq.s32 	%p270, %r757, 3;
	selp.u32 	%r759, -1, 0, %p270;
	selp.u32 	%r760, -1, 0, %p269;
	selp.b32 	%r761, %r759, %r760, %p268;
	and.b32  	%r762, %r761, 1;
	setp.eq.b32 	%p271, %r762, 1;
	selp.b64 	%rd200, 1152921504606846976, 0, %p271;
	or.b64  	%rd201, %rd200, %rd199;
	add.s16 	%rs400, %rs134, %rs132;
	add.s16 	%rs401, %rs400, %rs136;
	add.s16 	%rs402, %rs401, %rs150;
	add.s16 	%rs403, %rs402, %rs154;
	add.s16 	%rs404, %rs403, %rs165;
	add.s16 	%rs405, %rs404, %rs167;
	cvt.u32.u16 	%r763, %rs405;
	and.b32  	%r764, %r763, 255;
	cvt.u32.u16 	%r765, %rs169;
	add.s32 	%r766, %r764, %r765;
	setp.eq.s16 	%p272, %rs152, 0;
	and.b32  	%r767, %r766, 254;
	setp.eq.s32 	%p273, %r767, 2;
	setp.eq.s32 	%p274, %r766, 3;
	selp.u32 	%r768, -1, 0, %p274;
	selp.u32 	%r769, -1, 0, %p273;
	selp.b32 	%r770, %r768, %r769, %p272;
	and.b32  	%r771, %r770, 1;
	setp.eq.b32 	%p275, %r771, 1;
	selp.b64 	%rd202, 2305843009213693952, 0, %p275;
	or.b64  	%rd203, %rd202, %rd201;
	add.s16 	%rs406, %rs136, %rs134;
	add.s16 	%rs407, %rs406, %rs138;
	add.s16 	%rs408, %rs407, %rs152;
	cvt.u32.u16 	%r772, %rs408;
	add.s32 	%r773, %r772, %r698;
	add.s32 	%r774, %r773, %r756;
	add.s32 	%r775, %r774, %r765;
	cvt.u32.u16 	%r776, %rs171;
	add.s32 	%r777, %r775, %r776;
	setp.eq.s16 	%p276, %rs154, 0;
	and.b32  	%r778, %r777, 4094;
	setp.eq.s32 	%p277, %r778, 2;
	setp.eq.s32 	%p278, %r777, 3;
	selp.u32 	%r779, -1, 0, %p278;
	selp.u32 	%r780, -1, 0, %p277;
	selp.b32 	%r781, %r779, %r780, %p276;
	and.b32  	%r782, %r781, 1;
	setp.eq.b32 	%p279, %r782, 1;
	selp.b64 	%rd204, 4611686018427387904, 0, %p279;
	or.b64  	%rd205, %rd204, %rd203;
	add.s16 	%rs409, %rs138, %rs136;
	add.s16 	%rs410, %rs409, %rs140;
	add.s16 	%rs411, %rs410, %rs154;
	add.s16 	%rs412, %rs411, %rs156;
	add.s16 	%rs413, %rs412, %rs169;
	add.s16 	%rs414, %rs413, %rs171;
	cvt.u32.u16 	%r783, %rs414;
	and.b32  	%r784, %r783, 255;
	add.s32 	%r785, %r794, %r784;
	and.b32  	%r786, %r785, 254;
	setp.eq.s32 	%p280, %r786, 2;
	setp.eq.s32 	%p281, %r785, 3;
	setp.lt.s64 	%p282, %rd214, 0;
	selp.u32 	%r787, -1, 0, %p281;
	selp.u32 	%r788, -1, 0, %p280;
	selp.b32 	%r789, %r788, %r787, %p282;
	and.b32  	%r790, %r789, 1;
	setp.eq.b32 	%p283, %r790, 1;
	selp.b64 	%rd206, -9223372036854775808, 0, %p283;
	or.b64  	%rd207, %rd206, %rd205;
	cvta.to.global.u64 	%rd208, %rd211;
	mul.wide.s32 	%rd209, %r3, 8;
	add.s64 	%rd210, %rd208, %rd209;
	st.global.u64 	[%rd210], %rd207;
$L__BB0_20:
	ret;

}


// ===== COMPILED SASS (sm_100) =====

	.target	sm_100

	.elftype	@"ET_EXEC"


//--------------------- .note.nv.tkinfo           --------------------------
	.section	.note.nv.tkinfo,"",@"SHT_NOTE"
	.sectionflags	@"SHF_NOTE_NV_TKINFO"
	.tkinfo
        /*0018*/ 	.word	0x00000002
        /*0030*/ 	.string	""
        /*0030*/ 	.string	"ptxas"
        /*0030*/ 	.string	"Cuda compilation tools, release 13.0, V13.0.88"
        /*0030*/ 	.string	"Build cuda_13.0.r13.0/compiler.36424714_0"
        /*0030*/ 	.string	"-arch sm_100 -m 64 "



//--------------------- .note.nv.cuinfo           --------------------------
	.section	.note.nv.cuinfo,"",@"SHT_NOTE"
	.sectionflags	@"SHF_NOTE_NV_CUINFO"
        /*0018*/ 	.short	0x0002
        /*001a*/ 	.short	0x0064
        /*001c*/ 	.short	0x0082
	.zero		2


//--------------------- .nv.info                  --------------------------
	.section	.nv.info,"",@"SHT_CUDA_INFO"
	.align	4


	//----- nvinfo : EIATTR_REGCOUNT
	.align		4
        /*0000*/ 	.byte	0x04, 0x2f
        /*0002*/ 	.short	(.L_1 - .L_0)
	.align		4
.L_0:
        /*0004*/ 	.word	index@(_Z19game_of_life_kernelPKmPmii)
        /*0008*/ 	.word	0x00000030


	//----- nvinfo : EIATTR_FRAME_SIZE
	.align		4
.L_1:
        /*000c*/ 	.byte	0x04, 0x11
        /*000e*/ 	.short	(.L_3 - .L_2)
	.align		4
.L_2:
        /*0010*/ 	.word	index@(_Z19game_of_life_kernelPKmPmii)
        /*0014*/ 	.word	0x00000000


	//----- nvinfo : EIATTR_MIN_STACK_SIZE
	.align		4
.L_3:
        /*0018*/ 	.byte	0x04, 0x12
        /*001a*/ 	.short	(.L_5 - .L_4)
	.align		4
.L_4:
        /*001c*/ 	.word	index@(_Z19game_of_life_kernelPKmPmii)
        /*0020*/ 	.word	0x00000000
.L_5:


//--------------------- .nv.compat                --------------------------
	.section	.nv.compat,"",@"SHT_CUDA_COMPAT_INFO"
	.align	4
        /*0000*/ 	.byte	0x02, 0x09, 0x00, 0x00, 0x02, 0x02, 0x01, 0x00, 0x02, 0x05, 0x05, 0x00, 0x03, 0x07, 0x01, 0x01
        /*0010*/ 	.byte	0x02, 0x03, 0x00, 0x00, 0x02, 0x06, 0x01, 0x00, 0x04, 0x0b, 0x08, 0x00, 0x09, 0x00, 0x00, 0x00
        /*0020*/ 	.byte	0x00, 0x00, 0x00, 0x00


//--------------------- .nv.info._Z19game_of_life_kernelPKmPmii --------------------------
	.section	.nv.info._Z19game_of_life_kernelPKmPmii,"",@"SHT_CUDA_INFO"
	.sectionflags	@""
	.align	4


	//----- nvinfo : EIATTR_CUDA_API_VERSION
	.align		4
        /*0000*/ 	.byte	0x04, 0x37
        /*0002*/ 	.short	(.L_7 - .L_6)
.L_6:
        /*0004*/ 	.word	0x00000082


	//----- nvinfo : EIATTR_KPARAM_INFO
	.align		4
.L_7:
        /*0008*/ 	.byte	0x04, 0x17
        /*000a*/ 	.short	(.L_9 - .L_8)
.L_8:
        /*000c*/ 	.word	0x00000000
        /*0010*/ 	.short	0x0003
        /*0012*/ 	.short	0x0014
        /*0014*/ 	.byte	0x00, 0xf0, 0x11, 0x00


	//----- nvinfo : EIATTR_KPARAM_INFO
	.align		4
.L_9:
        /*0018*/ 	.byte	0x04, 0x17
        /*001a*/ 	.short	(.L_11 - .L_10)
.L_10:
        /*001c*/ 	.word	0x00000000
        /*0020*/ 	.short	0x0002
        /*0022*/ 	.short	0x0010
        /*0024*/ 	.byte	0x00, 0xf0, 0x11, 0x00


	//----- nvinfo : EIATTR_KPARAM_INFO
	.align		4
.L_11:
        /*0028*/ 	.byte	0x04, 0x17
        /*002a*/ 	.short	(.L_13 - .L_12)
.L_12:
        /*002c*/ 	.word	0x00000000
        /*0030*/ 	.short	0x0001
        /*0032*/ 	.short	0x0008
        /*0034*/ 	.byte	0x00, 0xf5, 0x21, 0x00


	//----- nvinfo : EIATTR_KPARAM_INFO
	.align		4
.L_13:
        /*0038*/ 	.byte	0x04, 0x17
        /*003a*/ 	.short	(.L_15 - .L_14)
.L_14:
        /*003c*/ 	.word	0x00000000
        /*0040*/ 	.short	0x0000
        /*0042*/ 	.short	0x0000
        /*0044*/ 	.byte	0x00, 0xf5, 0x21, 0x00


	//----- nvinfo : EIATTR_SPARSE_MMA_MASK
	.align		4
.L_15:
        /*0048*/ 	.byte	0x03, 0x50
        /*004a*/ 	.short	0x0000


	//----- nvinfo : EIATTR_MAXREG_COUNT
	.align		4
        /*004c*/ 	.byte	0x03, 0x1b
        /*004e*/ 	.short	0x00ff


	//----- nvinfo : EIATTR_MERCURY_ISA_VERSION
	.align		4
        /*0050*/ 	.byte	0x03, 0x5f
        /*0052*/ 	.short	0x0101


	//----- nvinfo : EIATTR_VRC_CTA_INIT_COUNT
	.align		4
        /*0054*/ 	.byte	0x02, 0x4a
	.zero		1
	.zero		1


	//----- nvinfo : EIATTR_EXIT_INSTR_OFFSETS
	.align		4
        /*0058*/ 	.byte	0x04, 0x1c
        /*005a*/ 	.short	(.L_17 - .L_16)


	//   ....[0]....
.L_16:
        /*005c*/ 	.word	0x000000c0


	//   ....[1]....
        /*0060*/ 	.word	0x00004bd0


	//----- nvinfo : EIATTR_CBANK_PARAM_SIZE
	.align		4
.L_17:
        /*0064*/ 	.byte	0x03, 0x19
        /*0066*/ 	.short	0x0018


	//----- nvinfo : EIATTR_PARAM_CBANK
	.align		4
        /*0068*/ 	.byte	0x04, 0x0a
        /*006a*/ 	.short	(.L_19 - .L_18)
	.align		4
.L_18:
        /*006c*/ 	.word	index@(.nv.constant0._Z19game_of_life_kernelPKmPmii)
        /*0070*/ 	.short	0x0380
        /*0072*/ 	.short	0x0018


	//----- nvinfo : EIATTR_SW_WAR
	.align		4
.L_19:
        /*0074*/ 	.byte	0x04, 0x36
        /*0076*/ 	.short	(.L_21 - .L_20)
.L_20:
        /*0078*/ 	.word	0x00000008
.L_21:


//--------------------- .nv.callgraph             --------------------------
	.section	.nv.callgraph,"",@"SHT_CUDA_CALLGRAPH"
	.align	4
	.sectionentsize	8
	.align		4
        /*0000*/ 	.word	0x00000000
	.align		4
        /*0004*/ 	.word	0xffffffff
	.align		4
        /*0008*/ 	.word	0x00000000
	.align		4
        /*000c*/ 	.word	0xfffffffe
	.align		4
        /*0010*/ 	.word	0x00000000
	.align		4
        /*0014*/ 	.word	0xfffffffd
	.align		4
        /*0018*/ 	.word	0x00000000
	.align		4
        /*001c*/ 	.word	0xfffffffc


//--------------------- .text._Z19game_of_life_kernelPKmPmii --------------------------
	.section	.text._Z19game_of_life_kernelPKmPmii,"ax",@progbits
	.align	128
        .global         _Z19game_of_life_kernelPKmPmii
        .type           _Z19game_of_life_kernelPKmPmii,@function
        .size           _Z19game_of_life_kernelPKmPmii,(.L_x_1 - _Z19game_of_life_kernelPKmPmii)
        .other          _Z19game_of_life_kernelPKmPmii,@"STO_CUDA_ENTRY STV_DEFAULT"
_Z19game_of_life_kernelPKmPmii:
.text._Z19game_of_life_kernelPKmPmii:
[----:B------:R-:W-:Y:S01]  /*0000*/  LDC R1, c[0x0][0x37c] ;  /* 0x0000df00ff017b82 */ /* 0x000fe20000000800 */
[----:B------:R-:W0:Y:S07]  /*0010*/  S2R R3, SR_TID.X ;  /* 0x0000000000037919 */ /* 0x000e2e0000002100 */
[----:B------:R-:W0:Y:S01]  /*0020*/  LDC R12, c[0x0][0x360] ;  /* 0x0000d800ff0c7b82 */ /* 0x000e220000000800 */
[----:B------:R-:W1:Y:S07]  /*0030*/  S2R R5, SR_TID.Y ;  /* 0x0000000000057919 */ /* 0x000e6e0000002200 */
[----:B------:R-:W0:Y:S08]  /*0040*/  S2UR UR4, SR_CTAID.X ;  /* 0x00000000000479c3 */ /* 0x000e300000002500 */
[----:B------:R-:W1:Y:S08]  /*0050*/  S2UR UR5, SR_CTAID.Y ;  /* 0x00000000000579c3 */ /* 0x000e700000002600 */
[----:B------:R-:W1:Y:S08]  /*0060*/  LDC R0, c[0x0][0x364] ;  /* 0x0000d900ff007b82 */ /* 0x000e700000000800 */
[----:B------:R-:W2:Y:S01]  /*0070*/  LDC R9, c[0x0][0x390] ;  /* 0x0000e400ff097b82 */ /* 0x000ea20000000800 */
[----:B0-----:R-:W-:-:S02]  /*0080*/  IMAD R12, R12, UR4, R3 ;  /* 0x000000040c0c7c24 */ /* 0x001fc4000f8e0203 */
[----:B-1----:R-:W-:-:S05]  /*0090*/  IMAD R0, R0, UR5, R5 ;  /* 0x0000000500007c24 */ /* 0x002fca000f8e0205 */
[----:B------:R-:W-:-:S04]  /*00a0*/  VIMNMX R2, PT, PT, R12, R0, !PT ;  /* 0x000000000c027248 */ /* 0x000fc80007fe0100 */
[----:B--2---:R-:W-:-:S13]  /*00b0*/  ISETP.GE.AND P0, PT, R2, R9, PT ;  /* 0x000000090200720c */ /* 0x004fda0003f06270 */
[----:B------:R-:W-:Y:S05]  /*00c0*/  @P0 EXIT ;  /* 0x000000000000094d */ /* 0x000fea0003800000 */
[----:B------:R-:W-:Y:S01]  /*00d0*/  ISETP.NE.AND P0, PT, R0, RZ, PT ;  /* 0x000000ff0000720c */ /* 0x000fe20003f05270 */
[C---:B------:R-:W-:Y:S01]  /*00e0*/  VIADD R8, R12.reuse, 0x1 ;  /* 0x000000010c087836 */ /* 0x040fe20000000000 */
[-C--:B------:R-:W-:Y:S01]  /*00f0*/  ISETP.GT.AND P2, PT, R12, R9.reuse, PT ;  /* 0x000000090c00720c */ /* 0x080fe20003f44270 */
[----:B------:R-:W-:Y:S01]  /*0100*/  VIADD R10, R0, 0x1 ;  /* 0x00000001000a7836 */ /* 0x000fe20000000000 */
[----:B------:R-:W-:Y:S01]  /*0110*/  ISETP.LT.OR P5, PT, R12, RZ, !P0 ;  /* 0x000000ff0c00720c */ /* 0x000fe200047a1670 */
[-C--:B------:R-:W-:Y:S01]  /*0120*/  IMAD R17, R0, R9.reuse, -R9 ;  /* 0x0000000900117224 */ /* 0x080fe200078e0a09 */
[----:B------:R-:W-:Y:S01]  /*0130*/  ISETP.LT.OR P0, PT, R12, 0x1, !P0 ;  /* 0x000000010c00780c */ /* 0x000fe20004701670 */
[----:B------:R-:W0:Y:S01]  /*0140*/  LDCU.64 UR4, c[0x0][0x358] ;  /* 0x00006b00ff0477ac */ /* 0x000e220008000a00 */
[----:B------:R-:W-:Y:S01]  /*0150*/  ISETP.GE.AND P1, PT, R8, R9, PT ;  /* 0x000000090800720c */ /* 0x000fe20003f26270 */
[----:B------:R-:W-:Y:S01]  /*0160*/  IMAD.MOV.U32 R26, RZ, RZ, RZ ;  /* 0x000000ffff1a7224 */ /* 0x000fe200078e00ff */
[----:B------:R-:W-:-:S02]  /*0170*/  ISETP.GT.AND P2, PT, R12, RZ, !P2 ;  /* 0x000000ff0c00720c */ /* 0x000fc40005744270 */
[----:B------:R-:W-:Y:S02]  /*0180*/  ISETP.GT.AND P1, PT, R12, -0x2, !P1 ;  /* 0xfffffffe0c00780c */ /* 0x000fe40004f24270 */
[----:B------:R-:W-:Y:S02]  /*0190*/  ISETP.GE.U32.OR P3, PT, R10, R9, !P2 ;  /* 0x000000090a00720c */ /* 0x000fe40005766470 */
[----:B------:R-:W-:Y:S01]  /*01a0*/  ISETP.EQ.OR P4, PT, R0, RZ, !P1 ;  /* 0x000000ff0000720c */ /* 0x000fe20004f82670 */
[----:B------:R-:W1:Y:S01]  /*01b0*/  @!P5 LDC.64 R4, c[0x0][0x380] ;  /* 0x0000e000ff04db82 */ /* 0x000e620000000a00 */
[C---:B------:R-:W-:Y:S01]  /*01c0*/  @!P5 IMAD.IADD R7, R12.reuse, 0x1, R17 ;  /* 0x000000010c07d824 */ /* 0x040fe200078e0211 */
[----:B------:R-:W-:-:S06]  /*01d0*/  ISETP.GE.AND P6, PT, R12, RZ, PT ;  /* 0x000000ff0c00720c */ /* 0x000fcc0003fc6270 */
[----:B------:R-:W2:Y:S08]  /*01e0*/  @!P0 LDC.64 R2, c[0x0][0x380] ;  /* 0x0000e000ff028b82 */ /* 0x000eb00000000a00 */
[----:B------:R-:W3:Y:S01]  /*01f0*/  @!P4 LDC.64 R14, c[0x0][0x380] ;  /* 0x0000e000ff0ecb82 */ /* 0x000ee20000000a00 */
[----:B-1----:R-:W-:Y:S01]  /*0200*/  @!P5 IMAD.WIDE.U32 R4, R7, 0x8, R4 ;  /* 0x000000080704d825 */ /* 0x002fe200078e0004 */
[----:B------:R-:W-:-:S06]  /*0210*/  @!P0 IADD3 R7, PT, PT, R12, -0x1, R17 ;  /* 0xffffffff0c078810 */ /* 0x000fcc0007ffe011 */
[----:B------:R-:W1:Y:S01]  /*0220*/  @P6 LDC.64 R22, c[0x0][0x380] ;  /* 0x0000e000ff166b82 */ /* 0x000e620000000a00 */
[----:B------:R-:W-:Y:S01]  /*0230*/  @!P4 IMAD.IADD R13, R17, 0x1, R8 ;  /* 0x00000001110dc824 */ /* 0x000fe200078e0208 */
[----:B0-----:R0:W4:Y:S01]  /*0240*/  @!P5 LDG.E R26, desc[UR4][R4.64+0x4] ;  /* 0x00000404041ad981 */ /* 0x001122000c1e1900 */
[----:B--2---:R-:W-:-:S05]  /*0250*/  @!P0 IMAD.WIDE.U32 R2, R7, 0x8, R2 ;  /* 0x0000000807028825 */ /* 0x004fca00078e0002 */
[----:B------:R-:W2:Y:S01]  /*0260*/  @!P3 LDC.64 R6, c[0x0][0x380] ;  /* 0x0000e000ff06bb82 */ /* 0x000ea20000000a00 */
[----:B------:R-:W-:Y:S01]  /*0270*/  IMAD R17, R9, 0x2, R17 ;  /* 0x0000000209117824 */ /* 0x000fe200078e0211 */
[----:B------:R5:W4:Y:S06]  /*0280*/  @!P0 LDG.E R11, desc[UR4][R2.64+0x4] ;  /* 0x00000404020b8981 */ /* 0x000b2c000c1e1900 */
[----:B------:R-:W5:Y:S01]  /*0290*/  @P2 LDC.64 R20, c[0x0][0x380] ;  /* 0x0000e000ff142b82 */ /* 0x000f620000000a00 */
[----:B---3--:R-:W-:Y:S01]  /*02a0*/  @!P4 IMAD.WIDE.U32 R14, R13, 0x8, R14 ;  /* 0x000000080d0ec825 */ /* 0x008fe200078e000e */
[----:B------:R-:W-:-:S03]  /*02b0*/  @!P3 IADD3 R13, PT, PT, R12, -0x1, R17 ;  /* 0xffffffff0c0db810 */ /* 0x000fc60007ffe011 */
[----:B------:R-:W-:Y:S02]  /*02c0*/  IMAD R0, R0, R9, R12 ;  /* 0x0000000900007224 */ /* 0x000fe400078e020c */
[----:B------:R3:W4:Y:S01]  /*02d0*/  @!P4 LDG.E.U8 R14, desc[UR4][R14.64+0x7] ;  /* 0x000007040e0ec981 */ /* 0x000722000c1e1100 */
[----:B0-----:R-:W-:Y:S01]  /*02e0*/  CS2R R4, SRZ ;  /* 0x0000000000047805 */ /* 0x001fe2000001ff00 */
[C---:B-1----:R-:W-:Y:S01]  /*02f0*/  @P6 IMAD.WIDE.U32 R22, R0.reuse, 0x8, R22 ;  /* 0x0000000800166825 */ /* 0x042fe200078e0016 */
[----:B------:R-:W0:Y:S03]  /*0300*/  @P1 LDC.64 R24, c[0x0][0x380] ;  /* 0x0000e000ff181b82 */ /* 0x000e260000000a00 */
[----:B--2---:R-:W-:Y:S01]  /*0310*/  @!P3 IMAD.WIDE.U32 R6, R13, 0x8, R6 ;  /* 0x000000080d06b825 */ /* 0x004fe200078e0006 */
[----:B------:R-:W2:Y:S04]  /*0320*/  @P6 LDG.E.64 R4, desc[UR4][R22.64] ;  /* 0x0000000416046981 */ /* 0x000ea8000c1e1b00 */
[----:B------:R1:W2:Y:S01]  /*0330*/  @!P3 LDG.E R13, desc[UR4][R6.64] ;  /* 0x00000004060db981 */ /* 0x0002a2000c1e1900 */
[----:B------:R-:W-:Y:S01]  /*0340*/  @P2 VIADD R19, R0, 0xffffffff ;  /* 0xffffffff00132836 */ /* 0x000fe20000000000 */
[----:B-----5:R-:W-:-:S03]  /*0350*/  CS2R R2, SRZ ;  /* 0x0000000000027805 */ /* 0x020fc6000001ff00 */
[----:B------:R-:W-:-:S05]  /*0360*/  @P2 IMAD.WIDE.U32 R20, R19, 0x8, R20 ;  /* 0x0000000813142825 */ /* 0x000fca00078e0014 */
[----:B------:R5:W2:Y:S01]  /*0370*/  @P2 LDG.E.64 R2, desc[UR4][R20.64] ;  /* 0x0000000414022981 */ /* 0x000aa2000c1e1b00 */
[----:B---3--:R-:W-:Y:S01]  /*0380*/  @P1 VIADD R15, R0, 0x1 ;  /* 0x00000001000f1836 */ /* 0x008fe20000000000 */
[----:B-1----:R-:W-:-:S03]  /*0390*/  CS2R R6, SRZ ;  /* 0x0000000000067805 */ /* 0x002fc6000001ff00 */
[----:B0-----:R-:W-:-:S05]  /*03a0*/  @P1 IMAD.WIDE.U32 R24, R15, 0x8, R24 ;  /* 0x000000080f181825 */ /* 0x001fca00078e0018 */
[----:B------:R0:W3:Y:S01]  /*03b0*/  @P1 LDG.E.64 R6, desc[UR4][R24.64] ;  /* 0x0000000418061981 */ /* 0x0000e2000c1e1b00 */
[----:B------:R-:W-:-:S04]  /*03c0*/  ISETP.GE.U32.AND P2, PT, R10, R9, PT ;  /* 0x000000090a00720c */ /* 0x000fc80003f46070 */
[----:B------:R-:W-:Y:S02]  /*03d0*/  ISETP.LT.OR P2, PT, R12, RZ, P2 ;  /* 0x000000ff0c00720c */ /* 0x000fe40001741670 */
[----:B------:R-:W-:-:S11]  /*03e0*/  ISETP.GE.U32.OR P5, PT, R10, R9, !P1 ;  /* 0x000000090a00720c */ /* 0x000fd60004fa6470 */
[----:B------:R-:W1:Y:S01]  /*03f0*/  @!P2 LDC.64 R18, c[0x0][0x380] ;  /* 0x0000e000ff12ab82 */ /* 0x000e620000000a00 */
[----:B------:R-:W-:Y:S02]  /*0400*/  IMAD.MOV.U32 R10, RZ, RZ, RZ ;  /* 0x000000ffff0a7224 */ /* 0x000fe400078e00ff */
[----:B------:R-:W-:Y:S01]  /*0410*/  IMAD.MOV.U32 R15, RZ, RZ, RZ ;  /* 0x000000ffff0f7224 */ /* 0x000fe200078e00ff */
[----:B------:R-:W-:Y:S02]  /*0420*/  P2R R34, PR, RZ, 0x20 ;  /* 0x00000020ff227803 */ /* 0x000fe40000000000 */
[--C-:B----4-:R-:W-:Y:S02]  /*0430*/  SHF.R.U32.HI R22, RZ, 0x18, R26.reuse ;  /* 0x00000018ff167819 */ /* 0x110fe4000001161a */
[----:B------:R-:W-:Y:S02]  /*0440*/  SHF.R.U32.HI R30, RZ, 0x19, R26 ;  /* 0x00000019ff1e7819 */ /* 0x000fe4000001161a */
[----:B-----5:R-:W-:-:S02]  /*0450*/  LOP3.LUT R21, R22, 0x1, RZ, 0xc0, !PT ;  /* 0x0000000116157812 */ /* 0x020fc400078ec0ff */
[----:B------:R-:W-:Y:S01]  /*0460*/  @!P0 SHF.R.U32.HI R10, RZ, 0x1f, R11 ;  /* 0x0000001fff0a8819 */ /* 0x000fe2000001160b */
[----:B------:R-:W-:Y:S01]  /*0470*/  @!P2 IMAD.IADD R11, R0, 0x1, R9 ;  /* 0x00000001000ba824 */ /* 0x000fe200078e0209 */
[----:B------:R-:W-:Y:S01]  /*0480*/  LOP3.LUT R12, R30, 0x1, RZ, 0xc0, !PT ;  /* 0x000000011e0c7812 */ /* 0x000fe200078ec0ff */
[----:B------:R-:W-:Y:S01]  /*0490*/  @!P5 IMAD.IADD R9, R8, 0x1, R17 ;  /* 0x000000010809d824 */ /* 0x000fe200078e0211 */
[----:B0-----:R-:W-:Y:S01]  /*04a0*/  SHF.R.U32.HI R25, RZ, 0x1a, R26 ;  /* 0x0000001aff197819 */ /* 0x001fe2000001161a */
[----:B-1----:R-:W-:Y:S01]  /*04b0*/  @!P2 IMAD.WIDE.U32 R16, R11, 0x8, R18 ;  /* 0x000000080b10a825 */ /* 0x002fe200078e0012 */
[--C-:B------:R-:W-:Y:S02]  /*04c0*/  SHF.R.U32.HI R18, RZ, 0x1e, R26.reuse ;  /* 0x0000001eff127819 */ /* 0x100fe4000001161a */
[----:B------:R-:W-:Y:S02]  /*04d0*/  IADD3 R24, PT, PT, R12, R10, R21 ;  /* 0x0000000a0c187210 */ /* 0x000fe40007ffe015 */
[----:B------:R-:W-:-:S02]  /*04e0*/  SHF.R.U32.HI R20, RZ, 0x1b, R26 ;  /* 0x0000001bff147819 */ /* 0x000fc4000001161a */
[----:B------:R-:W-:Y:S02]  /*04f0*/  @!P4 LOP3.LUT R15, R14, 0x1, RZ, 0xc0, !PT ;  /* 0x000000010e0fc812 */ /* 0x000fe400078ec0ff */
[--C-:B------:R-:W-:Y:S02]  /*0500*/  SHF.R.U32.HI R21, RZ, 0x1c, R26.reuse ;  /* 0x0000001cff157819 */ /* 0x100fe4000001161a */
[----:B------:R-:W-:Y:S02]  /*0510*/  SHF.R.U32.HI R14, RZ, 0x1d, R26 ;  /* 0x0000001dff0e7819 */ /* 0x000fe4000001161a */
[----:B------:R-:W-:Y:S02]  /*0520*/  LOP3.LUT R11, R22, 0x1, RZ, 0xc0, !PT ;  /* 0x00000001160b7812 */ /* 0x000fe400078ec0ff */
[----:B------:R-:W-:Y:S02]  /*0530*/  LOP3.LUT R30, R30, 0x1, RZ, 0xc0, !PT ;  /* 0x000000011e1e7812 */ /* 0x000fe400078ec0ff */
[----:B------:R-:W-:-:S02]  /*0540*/  LOP3.LUT R25, R25, 0x1, RZ, 0xc0, !PT ;  /* 0x0000000119197812 */ /* 0x000fc400078ec0ff */
[----:B------:R-:W-:Y:S02]  /*0550*/  LOP3.LUT R31, R18, 0x1, RZ, 0xc0, !PT ;  /* 0x00000001121f7812 */ /* 0x000fe400078ec0ff */
[----:B------:R-:W-:Y:S02]  /*0560*/  SHF.R.U32.HI R26, RZ, 0x1f, R26 ;  /* 0x0000001fff1a7819 */ /* 0x000fe4000001161a */
[----:B------:R-:W-:Y:S02]  /*0570*/  LOP3.LUT R20, R20, 0x1, RZ, 0xc0, !PT ;  /* 0x0000000114147812 */ /* 0x000fe400078ec0ff */
[----:B------:R-:W-:Y:S02]  /*0580*/  LOP3.LUT R18, R18, 0x1, RZ, 0xc0, !PT ;  /* 0x0000000112127812 */ /* 0x000fe400078ec0ff */
[----:B------:R-:W-:Y:S02]  /*0590*/  LOP3.LUT R21, R21, 0x1, RZ, 0xc0, !PT ;  /* 0x0000000115157812 */ /* 0x000fe400078ec0ff */
[----:B------:R-:W-:-:S02]  /*05a0*/  LOP3.LUT R14, R14, 0x1, RZ, 0xc0, !PT ;  /* 0x000000010e0e7812 */ /* 0x000fc400078ec0ff */
[----:B--2---:R-:W-:Y:S02]  /*05b0*/  @!P3 SHF.R.U32.HI R12, RZ, 0x7, R13 ;  /* 0x00000007ff0cb819 */ /* 0x004fe4000001160d */
[----:B------:R-:W-:Y:S02]  /*05c0*/  IADD3 R11, PT, PT, R25, R30, R11 ;  /* 0x0000001e190b7210 */ /* 0x000fe40007ffe00b */
[----:B------:R-:W-:Y:S02]  /*05d0*/  IADD3 R30, PT, PT, R20, R25, R30 ;  /* 0x00000019141e7210 */ /* 0x000fe40007ffe01e */
[----:B------:R-:W-:Y:S02]  /*05e0*/  IADD3 R13, PT, PT, R15, R26, R18 ;  /* 0x0000001a0f0d7210 */ /* 0x000fe40007ffe012 */
[----:B------:R-:W-:Y:S02]  /*05f0*/  IADD3 R25, PT, PT, R21, R20, R25 ;  /* 0x0000001415197210 */ /* 0x000fe40007ffe019 */
[----:B------:R-:W-:-:S02]  /*0600*/  SHF.R.U32.HI R15, RZ, 0x8, R4 ;  /* 0x00000008ff0f7819 */ /* 0x000fc40000011604 */
[C---:B------:R-:W-:Y:S02]  /*0610*/  IADD3 R20, PT, PT, R14.reuse, R21, R20 ;  /* 0x000000150e147210 */ /* 0x040fe40007ffe014 */
[----:B------:R-:W-:Y:S01]  /*0620*/  IADD3 R21, PT, PT, R31, R14, R21 ;  /* 0x0000000e1f157210 */ /* 0x000fe20007ffe015 */
[----:B------:R-:W-:Y:S01]  /*0630*/  IMAD.IADD R31, R14, 0x1, R31 ;  /* 0x000000010e1f7824 */ /* 0x000fe200078e021f */
[----:B------:R-:W-:Y:S02]  /*0640*/  LOP3.LUT R14, R15, 0xffff, RZ, 0xc0, !PT ;  /* 0x0000ffff0f0e7812 */ /* 0x000fe400078ec0ff */
[----:B------:R-:W-:Y:S02]  /*0650*/  LOP3.LUT R18, R4, 0xffff, RZ, 0xc0, !PT ;  /* 0x0000ffff04127812 */ /* 0x000fe400078ec0ff */
[----:B------:R-:W-:Y:S01]  /*0660*/  SHF.R.U32.HI R28, RZ, 0x1, R14 ;  /* 0x00000001ff1c7819 */ /* 0x000fe2000001160e */
[----:B------:R-:W-:Y:S01]  /*0670*/  IMAD.MOV.U32 R8, RZ, RZ, RZ ;  /* 0x000000ffff087224 */ /* 0x000fe200078e00ff */
[----:B------:R-:W-:Y:S01]  /*0680*/  PRMT R10, RZ, 0x7610, R10 ;  /* 0x00007610ff0a7816 */ /* 0x000fe2000000000a */
[----:B------:R-:W-:Y:S01]  /*0690*/  IMAD.MOV.U32 R19, RZ, RZ, R2 ;  /* 0x000000ffff137224 */ /* 0x000fe200078e0002 */
[----:B------:R-:W-:Y:S01]  /*06a0*/  @!P3 LOP3.LUT R8, R12, 0x1, RZ, 0xc0, !PT ;  /* 0x000000010c08b812 */ /* 0x000fe200078ec0ff */
[----:B------:R-:W-:Y:S01]  /*06b0*/  IMAD.MOV.U32 R12, RZ, RZ, R4 ;  /* 0x000000ffff0c7224 */ /* 0x000fe200078e0004 */
[----:B------:R-:W-:-:S02]  /*06c0*/  SHF.R.U32.HI R22, RZ, 0x2, R18 ;  /* 0x00000002ff167819 */ /* 0x000fc40000011612 */
[C---:B------:R-:W-:Y:S01]  /*06d0*/  LOP3.LUT P0, RZ, R28.reuse, 0x1, RZ, 0xc0, !PT ;  /* 0x000000011cff7812 */ /* 0x040fe2000780c0ff */
[----:B------:R0:W2:Y:S01]  /*06e0*/  @!P2 LDG.E.U8 R10, desc[UR4][R16.64] ;  /* 0x00000004100aa981 */ /* 0x0000a2000c1e1100 */
[----:B------:R-:W-:Y:S02]  /*06f0*/  LOP3.LUT R32, R15, 0x1, RZ, 0xc0, !PT ;  /* 0x000000010f207812 */ /* 0x000fe400078ec0ff */
[----:B------:R-:W-:Y:S02]  /*0700*/  SHF.R.U32.HI R40, RZ, 0x2, R14 ;  /* 0x00000002ff287819 */ /* 0x000fe4000001160e */
[----:B------:R-:W-:Y:S02]  /*0710*/  LOP3.LUT R28, R28, 0x1, RZ, 0xc0, !PT ;  /* 0x000000011c1c7812 */ /* 0x000fe400078ec0ff */
[----:B------:R-:W-:Y:S02]  /*0720*/  SHF.R.U32.HI R23, RZ, 0x1, R18 ;  /* 0x00000001ff177819 */ /* 0x000fe40000011612 */
[----:B------:R-:W-:-:S02]  /*0730*/  LOP3.LUT R15, R19, 0x80, RZ, 0xc0, !PT ;  /* 0x00000080130f7812 */ /* 0x000fc400078ec0ff */
[----:B------:R-:W-:Y:S01]  /*0740*/  LOP3.LUT P2, RZ, R22, 0x1, RZ, 0xc0, !PT ;  /* 0x0000000116ff7812 */ /* 0x000fe2000784c0ff */
[----:B------:R-:W-:Y:S01]  /*0750*/  IMAD.IADD R36, R28, 0x1, R32 ;  /* 0x000000011c247824 */ /* 0x000fe200078e0220 */
[----:B------:R-:W-:Y:S02]  /*0760*/  LOP3.LUT R29, R12, 0x1, RZ, 0xc0, !PT ;  /* 0x000000010c1d7812 */ /* 0x000fe400078ec0ff */
[----:B------:R-:W-:Y:S02]  /*0770*/  LOP3.LUT R22, R22, 0x1, RZ, 0xc0, !PT ;  /* 0x0000000116167812 */ /* 0x000fe400078ec0ff */
[----:B------:R-:W-:Y:S02]  /*0780*/  LOP3.LUT R19, R40, 0x1, RZ, 0xc0, !PT ;  /* 0x0000000128137812 */ /* 0x000fe400078ec0ff */
[C---:B------:R-:W-:Y:S02]  /*0790*/  LOP3.LUT P1, RZ, R23.reuse, 0x1, RZ, 0xc0, !PT ;  /* 0x0000000117ff7812 */ /* 0x040fe4000782c0ff */
[----:B------:R-:W-:-:S02]  /*07a0*/  LOP3.LUT R23, R23, 0x1, RZ, 0xc0, !PT ;  /* 0x0000000117177812 */ /* 0x000fc400078ec0ff */
[----:B0-----:R-:W-:Y:S01]  /*07b0*/  SHF.R.U32.HI R16, RZ, 0x7, R15 ;  /* 0x00000007ff107819 */ /* 0x001fe2000001160f */
[----:B------:R-:W-:Y:S01]  /*07c0*/  IMAD.IADD R27, R19, 0x1, R36 ;  /* 0x00000001131b7824 */ /* 0x000fe200078e0224 */
[----:B------:R-:W-:Y:S02]  /*07d0*/  IADD3 R38, PT, PT, R22, R11, R29 ;  /* 0x0000000b16267210 */ /* 0x000fe40007ffe01d */
[C-C-:B------:R-:W-:Y:S02]  /*07e0*/  IADD3 R24, PT, PT, R23.reuse, R24, R16.reuse ;  /* 0x0000001817187210 */ /* 0x140fe40007ffe010 */
[----:B------:R-:W-:Y:S02]  /*07f0*/  IADD3 R11, PT, PT, R23, R29, R16 ;  /* 0x0000001d170b7210 */ /* 0x000fe40007ffe010 */
[----:B------:R-:W-:Y:S01]  /*0800*/  SHF.R.U64 R16, R2, 0xf, R3 ;  /* 0x0000000f02107819 */ /* 0x000fe20000001203 */
[----:B------:R-:W-:Y:S01]  /*0810*/  IMAD.IADD R38, R38, 0x1, R27 ;  /* 0x0000000126267824 */ /* 0x000fe200078e021b */
[----:B------:R-:W-:-:S02]  /*0820*/  IADD3 R29, PT, PT, R22, R23, R29 ;  /* 0x00000017161d7210 */ /* 0x000fc40007ffe01d */
[----:B------:R-:W-:Y:S02]  /*0830*/  LOP3.LUT R17, R16, 0x1, RZ, 0xc0, !PT ;  /* 0x0000000110117812 */ /* 0x000fe400078ec0ff */
[C---:B------:R-:W-:Y:S02]  /*0840*/  ISETP.NE.AND P3, PT, R38.reuse, 0x3, PT ;  /* 0x000000032600780c */ /* 0x040fe40003f65270 */
[----:B------:R-:W-:Y:S02]  /*0850*/  LOP3.LUT R38, R38, 0x1fe, RZ, 0xc0, !PT ;  /* 0x000001fe26267812 */ /* 0x000fe400078ec0ff */
[----:B------:R-:W-:Y:S02]  /*0860*/  IADD3 R24, PT, PT, R36, R24, R17 ;  /* 0x0000001824187210 */ /* 0x000fe40007ffe011 */
[----:B------:R-:W-:Y:S02]  /*0870*/  IADD3 R29, PT, PT, R19, R32, R29 ;  /* 0x00000020131d7210 */ /* 0x000fe40007ffe01d */
[----:B------:R-:W-:-:S02]  /*0880*/  SEL R32, RZ, 0xffffffff, P3 ;  /* 0xffffffffff207807 */ /* 0x000fc40001800000 */
[----:B------:R-:W-:Y:S02]  /*0890*/  ISETP.NE.AND P4, PT, R38, 0x2, PT ;  /* 0x000000022600780c */ /* 0x000fe40003f85270 */
[C---:B------:R-:W-:Y:S02]  /*08a0*/  ISETP.NE.AND P3, PT, R24.reuse, 0x3, PT ;  /* 0x000000031800780c */ /* 0x040fe40003f65270 */
[----:B------:R-:W-:Y:S02]  /*08b0*/  LOP3.LUT R24, R24, 0xfffffffe, RZ, 0xc0, !PT ;  /* 0xfffffffe18187812 */ /* 0x000fe400078ec0ff */
[----:B------:R-:W-:Y:S02]  /*08c0*/  SHF.R.U32.HI R15, RZ, 0x3, R18 ;  /* 0x00000003ff0f7819 */ /* 0x000fe40000011612 */
[----:B------:R-:W-:Y:S02]  /*08d0*/  @P1 SEL R32, RZ, 0xffffffff, P4 ;  /* 0xffffffffff201807 */ /* 0x000fe40002000000 */
[----:B------:R-:W-:-:S02]  /*08e0*/  ISETP.NE.AND P1, PT, R24, 0x2, PT ;  /* 0x000000021800780c */ /* 0x000fc40003f25270 */
[----:B------:R-:W-:Y:S02]  /*08f0*/  SEL R24, RZ, 0xffffffff, P3 ;  /* 0xffffffffff187807 */ /* 0x000fe40001800000 */
[C---:B------:R-:W-:Y:S02]  /*0900*/  LOP3.LUT P3, RZ, R15.reuse, 0x1, RZ, 0xc0, !PT ;  /* 0x000000010fff7812 */ /* 0x040fe4000786c0ff */
[----:B------:R-:W-:-:S04]  /*0910*/  LOP3.LUT R15, R15, 0x1, RZ, 0xc0, !PT ;  /* 0x000000010f0f7812 */ /* 0x000fc800078ec0ff */
[----:B------:R-:W-:Y:S02]  /*0920*/  IADD3 R30, PT, PT, R15, R30, R23 ;  /* 0x0000001e0f1e7210 */ /* 0x000fe40007ffe017 */
[----:B------:R-:W-:Y:S02]  /*0930*/  LOP3.LUT P4, RZ, R12, 0x1, RZ, 0xc0, !PT ;  /* 0x000000010cff7812 */ /* 0x000fe4000788c0ff */
[----:B------:R-:W-:Y:S02]  /*0940*/  IADD3 R30, PT, PT, R19, R30, R28 ;  /* 0x0000001e131e7210 */ /* 0x000fe40007ffe01c */
[----:B------:R-:W-:Y:S02]  /*0950*/  SHF.R.U32.HI R39, RZ, 0x3, R14 ;  /* 0x00000003ff277819 */ /* 0x000fe4000001160e */
[----:B------:R-:W-:Y:S02]  /*0960*/  LOP3.LUT R33, R30, 0xff, RZ, 0xc0, !PT ;  /* 0x000000ff1e217812 */ /* 0x000fe400078ec0ff */
[----:B------:R-:W-:-:S05]  /*0970*/  LOP3.LUT R30, R39, 0x1, RZ, 0xc0, !PT ;  /* 0x00000001271e7812 */ /* 0x000fca00078ec0ff */
[----:B------:R-:W-:Y:S01]  /*0980*/  IMAD.IADD R33, R30, 0x1, R33 ;  /* 0x000000011e217824 */ /* 0x000fe200078e0221 */
[----:B------:R-:W-:-:S04]  /*0990*/  @P4 SEL R24, RZ, 0xffffffff, P1 ;  /* 0xffffffffff184807 */ /* 0x000fc80000800000 */
[C---:B------:R-:W-:Y:S02]  /*09a0*/  ISETP.NE.AND P4, PT, R33.reuse, 0x3, PT ;  /* 0x000000032100780c */ /* 0x040fe40003f85270 */
[----:B------:R-:W-:Y:S02]  /*09b0*/  LOP3.LUT R33, R33, 0xfe, RZ, 0xc0, !PT ;  /* 0x000000fe21217812 */ /* 0x000fe400078ec0ff */
[----:B------:R-:W-:Y:S02]  /*09c0*/  LOP3.LUT R32, R32, 0x1, RZ, 0xc0, !PT ;  /* 0x0000000120207812 */ /* 0x000fe400078ec0ff */
[----:B------:R-:W-:Y:S02]  /*09d0*/  ISETP.NE.AND P5, PT, R33, 0x2, PT ;  /* 0x000000022100780c */ /* 0x000fe40003fa5270 */
[----:B------:R-:W-:Y:S02]  /*09e0*/  ISETP.NE.U32.AND P1, PT, R32, 0x1, PT ;  /* 0x000000012000780c */ /* 0x000fe40003f25070 */
[----:B------:R-:W-:-:S02]  /*09f0*/  SEL R32, RZ, 0xffffffff, P4 ;  /* 0xffffffffff207807 */ /* 0x000fc40002000000 */
[----:B------:R-:W-:Y:S02]  /*0a00*/  @P2 SEL R32, RZ, 0xffffffff, P5 ;  /* 0xffffffffff202807 */ /* 0x000fe40002800000 */
[----:B------:R-:W-:Y:S02]  /*0a10*/  LOP3.LUT R16, R16, 0x1, RZ, 0xc0, !PT ;  /* 0x0000000110107812 */ /* 0x000fe400078ec0ff */
[----:B------:R-:W-:Y:S02]  /*0a20*/  LOP3.LUT R32, R32, 0x1, RZ, 0xc0, !PT ;  /* 0x0000000120207812 */ /* 0x000fe400078ec0ff */
[----:B------:R-:W-:Y:S02]  /*0a30*/  IADD3 R16, PT, PT, R28, R11, R16 ;  /* 0x0000000b1c107210 */ /* 0x000fe40007ffe010 */
[----:B------:R-:W-:Y:S02]  /*0a40*/  ISETP.NE.U32.AND P2, PT, R32, 0x1, PT ;  /* 0x000000012000780c */ /* 0x000fe40003f45070 */
[----:B------:R-:W-:-:S02]  /*0a50*/  LOP3.LUT R11, R24, 0x1, RZ, 0xc0, !PT ;  /* 0x00000001180b7812 */ /* 0x000fc400078ec0ff */
[----:B------:R-:W-:Y:S02]  /*0a60*/  SEL R24, RZ, 0x2, P1 ;  /* 0x00000002ff187807 */ /* 0x000fe40000800000 */
[----:B------:R-:W-:-:S04]  /*0a70*/  SEL R37, RZ, 0x4, P2 ;  /* 0x00000004ff257807 */ /* 0x000fc80001000000 */
[----:B------:R-:W-:Y:S02]  /*0a80*/  LOP3.LUT R37, R37, R24, R11, 0xfe, !PT ;  /* 0x0000001825257212 */ /* 0x000fe400078efe0b */
[----:B------:R-:W-:-:S04]  /*0a90*/  SHF.R.U32.HI R24, RZ, 0x4, R18 ;  /* 0x00000004ff187819 */ /* 0x000fc80000011612 */
[C---:B------:R-:W-:Y:S02]  /*0aa0*/  LOP3.LUT P1, RZ, R24.reuse, 0x1, RZ, 0xc0, !PT ;  /* 0x0000000118ff7812 */ /* 0x040fe4000782c0ff */
[----:B------:R-:W-:Y:S02]  /*0ab0*/  LOP3.LUT R24, R24, 0x1, RZ, 0xc0, !PT ;  /* 0x0000000118187812 */ /* 0x000fe400078ec0ff */
[----:B------:R-:W-:Y:S02]  /*0ac0*/  SHF.R.U32.HI R35, RZ, 0x5, R18 ;  /* 0x00000005ff237819 */ /* 0x000fe40000011612 */
[----:B------:R-:W-:Y:S02]  /*0ad0*/  IADD3 R25, PT, PT, R24, R25, R22 ;  /* 0x0000001918197210 */ /* 0x000fe40007ffe016 */
[----:B------:R-:W-:Y:S02]  /*0ae0*/  LOP3.LUT R11, R35, 0x1, RZ, 0xc0, !PT ;  /* 0x00000001230b7812 */ /* 0x000fe400078ec0ff */
[----:B------:R-:W-:-:S02]  /*0af0*/  IADD3 R25, PT, PT, R30, R25, R19 ;  /* 0x000000191e197210 */ /* 0x000fc40007ffe013 */
[----:B------:R-:W-:Y:S02]  /*0b00*/  SHF.R.U32.HI R38, RZ, 0x4, R14 ;  /* 0x00000004ff267819 */ /* 0x000fe4000001160e */
[----:B------:R-:W-:Y:S02]  /*0b10*/  IADD3 R33, PT, PT, R11, R31, R26 ;  /* 0x0000001f0b217210 */ /* 0x000fe40007ffe01a */
[----:B------:R-:W-:Y:S02]  /*0b20*/  LOP3.LUT R26, R25, 0xff, RZ, 0xc0, !PT ;  /* 0x000000ff191a7812 */ /* 0x000fe400078ec0ff */
[----:B------:R-:W-:Y:S02]  /*0b30*/  LOP3.LUT R25, R38, 0x1, RZ, 0xc0, !PT ;  /* 0x0000000126197812 */ /* 0x000fe400078ec0ff */
[----:B------:R-:W-:-:S03]  /*0b40*/  PRMT R31, R12, 0x8880, RZ ;  /* 0x000088800c1f7816 */ /* 0x000fc600000000ff */
[----:B------:R-:W-:Y:S01]  /*0b50*/  IMAD.IADD R26, R25, 0x1, R26 ;  /* 0x00000001191a7824 */ /* 0x000fe200078e021a */
[----:B------:R-:W-:Y:S02]  /*0b60*/  IADD3 R20, PT, PT, R11, R20, R15 ;  /* 0x000000140b147210 */ /* 0x000fe40007ffe00f */
[----:B------:R-:W-:Y:S02]  /*0b70*/  ISETP.GE.AND P2, PT, R31, RZ, PT ;  /* 0x000000ff1f00720c */ /* 0x000fe40003f46270 */
[----:B------:R-:W-:Y:S02]  /*0b80*/  LOP3.LUT R31, R26, 0xfe, RZ, 0xc0, !PT ;  /* 0x000000fe1a1f7812 */ /* 0x000fe400078ec0ff */
[----:B------:R-:W-:Y:S02]  /*0b90*/  IADD3 R20, PT, PT, R25, R20, R30 ;  /* 0x0000001419147210 */ /* 0x000fe40007ffe01e */
[----:B------:R-:W-:Y:S02]  /*0ba0*/  SHF.R.U32.HI R41, RZ, 0x5, R14 ;  /* 0x00000005ff297819 */ /* 0x000fe4000001160e */
[----:B------:R-:W-:-:S02]  /*0bb0*/  ISETP.NE.AND P5, PT, R31, 0x2, PT ;  /* 0x000000021f00780c */ /* 0x000fc40003fa5270 */
[----:B------:R-:W-:Y:S02]  /*0bc0*/  LOP3.LUT R31, R20, 0xff, RZ, 0xc0, !PT ;  /* 0x000000ff141f7812 */ /* 0x000fe400078ec0ff */
[----:B------:R-:W-:Y:S02]  /*0bd0*/  LOP3.LUT R32, R41, 0x1, RZ, 0xc0, !PT ;  /* 0x0000000129207812 */ /* 0x000fe400078ec0ff */
[----:B------:R-:W-:-:S03]  /*0be0*/  ISETP.NE.AND P4, PT, R26, 0x3, PT ;  /* 0x000000031a00780c */ /* 0x000fc60003f85270 */
[----:B------:R-:W-:Y:S01]  /*0bf0*/  IMAD.IADD R31, R32, 0x1, R31 ;  /* 0x00000001201f7824 */ /* 0x000fe200078e021f */
[----:B------:R-:W-:Y:S02]  /*0c00*/  SEL R26, RZ, 0xffffffff, P4 ;  /* 0xffffffffff1a7807 */ /* 0x000fe40002000000 */
[----:B------:R-:W-:Y:S02]  /*0c10*/  @P3 SEL R26, RZ, 0xffffffff, P5 ;  /* 0xffffffffff1a3807 */ /* 0x000fe40002800000 */
[C---:B------:R-:W-:Y:S02]  /*0c20*/  LOP3.LUT R20, R31.reuse, 0xfe, RZ, 0xc0, !PT ;  /* 0x000000fe1f147812 */ /* 0x040fe400078ec0ff */
[----:B------:R-:W-:Y:S02]  /*0c30*/  ISETP.NE.AND P5, PT, R31, 0x3, PT ;  /* 0x000000031f00780c */ /* 0x000fe40003fa5270 */
[----:B------:R-:W-:Y:S02]  /*0c40*/  ISETP.NE.AND P4, PT, R20, 0x2, PT ;  /* 0x000000021400780c */ /* 0x000fe40003f85270 */
[----:B------:R-:W-:-:S02]  /*0c50*/  SEL R20, RZ, 0xffffffff, P5 ;  /* 0xffffffffff147807 */ /* 0x000fc40002800000 */
[----:B------:R-:W-:Y:S02]  /*0c60*/  @P1 SEL R20, RZ, 0xffffffff, P4 ;  /* 0xffffffffff141807 */ /* 0x000fe40002000000 */
[----:B------:R-:W-:Y:S02]  /*0c70*/  LOP3.LUT R26, R26, 0x1, RZ, 0xc0, !PT ;  /* 0x000000011a1a7812 */ /* 0x000fe400078ec0ff */
[----:B------:R-:W-:Y:S02]  /*0c80*/  LOP3.LUT R20, R20, 0x1, RZ, 0xc0, !PT ;  /* 0x0000000114147812 */ /* 0x000fe400078ec0ff */
[----:B------:R-:W-:Y:S02]  /*0c90*/  ISETP.NE.U32.AND P3, PT, R26, 0x1, PT ;  /* 0x000000011a00780c */ /* 0x000fe40003f65070 */
[----:B------:R-:W-:Y:S02]  /*0ca0*/  ISETP.NE.U32.AND P1, PT, R20, 0x1, PT ;  /* 0x000000011400780c */ /* 0x000fe40003f25070 */
[----:B------:R-:W-:-:S02]  /*0cb0*/  SEL R26, RZ, 0x8, P3 ;  /* 0x00000008ff1a7807 */ /* 0x000fc40001800000 */
[----:B------:R-:W-:Y:S02]  /*0cc0*/  SEL R20, RZ, 0x10, P1 ;  /* 0x00000010ff147807 */ /* 0x000fe40000800000 */
[----:B------:R-:W-:Y:S02]  /*0cd0*/  SHF.R.U32.HI R18, RZ, 0x6, R18 ;  /* 0x00000006ff127819 */ /* 0x000fe40000011612 */
[----:B------:R-:W-:Y:S02]  /*0ce0*/  LOP3.LUT R20, R20, R26, R37, 0xfe, !PT ;  /* 0x0000001a14147212 */ /* 0x000fe400078efe25 */
[----:B------:R-:W-:-:S04]  /*0cf0*/  LOP3.LUT R26, R18, 0x1, RZ, 0xc0, !PT ;  /* 0x00000001121a7812 */ /* 0x000fc800078ec0ff */
[----:B------:R-:W-:Y:S02]  /*0d00*/  IADD3 R21, PT, PT, R26, R21, R24 ;  /* 0x000000151a157210 */ /* 0x000fe40007ffe018 */
[----:B------:R-:W-:Y:S02]  /*0d10*/  LOP3.LUT P4, RZ, R18, 0x1, RZ, 0xc0, !PT ;  /* 0x0000000112ff7812 */ /* 0x000fe4000788c0ff */
[----:B------:R-:W-:Y:S02]  /*0d20*/  IADD3 R18, PT, PT, R32, R21, R25 ;  /* 0x0000001520127210 */ /* 0x000fe40007ffe019 */
[----:B------:R-:W-:Y:S02]  /*0d30*/  LOP3.LUT R31, R12, 0x80, RZ, 0xc0, !PT ;  /* 0x000000800c1f7812 */ /* 0x000fe400078ec0ff */
[----:B------:R-:W-:Y:S02]  /*0d40*/  SHF.R.U32.HI R21, RZ, 0x6, R14 ;  /* 0x00000006ff157819 */ /* 0x000fe4000001160e */
[----:B------:R-:W-:-:S02]  /*0d50*/  LOP3.LUT R37, R18, 0xff, RZ, 0xc0, !PT ;  /* 0x000000ff12257812 */ /* 0x000fc400078ec0ff */
[----:B------:R-:W-:Y:S02]  /*0d60*/  SHF.R.U32.HI R31, RZ, 0x7, R31 ;  /* 0x00000007ff1f7819 */ /* 0x000fe4000001161f */
[----:B------:R-:W-:Y:S02]  /*0d70*/  SHF.R.U64 R18, R4, 0xf, R5 ;  /* 0x0000000f04127819 */ /* 0x000fe40000001205 */
[----:B------:R-:W-:Y:S02]  /*0d80*/  LOP3.LUT R14, R21, 0x1, RZ, 0xc0, !PT ;  /* 0x00000001150e7812 */ /* 0x000fe400078ec0ff */
[----:B------:R-:W-:Y:S02]  /*0d90*/  IADD3 R12, PT, PT, R32, R33, R31 ;  /* 0x00000021200c7210 */ /* 0x000fe40007ffe01f */
[----:B------:R-:W-:Y:S01]  /*0da0*/  LOP3.LUT R33, R18, 0x1, RZ, 0xc0, !PT ;  /* 0x0000000112217812 */ /* 0x000fe200078ec0ff */
[----:B------:R-:W-:Y:S01]  /*0db0*/  IMAD.IADD R37, R14, 0x1, R37 ;  /* 0x000000010e257824 */ /* 0x000fe200078e0225 */
[----:B------:R-:W-:-:S02]  /*0dc0*/  LOP3.LUT P1, RZ, R41, 0x1, RZ, 0xc0, !PT ;  /* 0x0000000129ff7812 */ /* 0x000fc4000782c0ff */
[----:B------:R-:W-:Y:S02]  /*0dd0*/  IADD3 R12, PT, PT, R33, R12, R14 ;  /* 0x0000000c210c7210 */ /* 0x000fe40007ffe00e */
[C---:B------:R-:W-:Y:S02]  /*0de0*/  LOP3.LUT R41, R37.reuse, 0xfe, RZ, 0xc0, !PT ;  /* 0x000000fe25297812 */ /* 0x040fe400078ec0ff */
[----:B------:R-:W-:Y:S02]  /*0df0*/  ISETP.NE.AND P3, PT, R37, 0x3, PT ;  /* 0x000000032500780c */ /* 0x000fe40003f65270 */
[C---:B------:R-:W-:Y:S02]  /*0e00*/  LOP3.LUT R37, R12.reuse, 0xfffffffe, RZ, 0xc0, !PT ;  /* 0xfffffffe0c257812 */ /* 0x040fe400078ec0ff */
[----:B------:R-:W-:Y:S02]  /*0e10*/  ISETP.NE.AND P5, PT, R12, 0x3, PT ;  /* 0x000000030c00780c */ /* 0x000fe40003fa5270 */
[----:B------:R-:W-:-:S02]  /*0e20*/  ISETP.NE.AND P6, PT, R37, 0x2, PT ;  /* 0x000000022500780c */ /* 0x000fc40003fc5270 */
[C---:B---3--:R-:W-:Y:S02]  /*0e30*/  LOP3.LUT R37, R6.reuse, 0x1, RZ, 0xc0, !PT ;  /* 0x0000000106257812 */ /* 0x048fe400078ec0ff */
[----:B------:R-:W-:Y:S02]  /*0e40*/  SHF.R.U64 R42, R6, 0x8, R7 ;  /* 0x00000008062a7819 */ /* 0x000fe40000001207 */
[----:B------:R-:W-:Y:S02]  /*0e50*/  IADD3 R37, PT, PT, R37, R13, R26 ;  /* 0x0000000d25257210 */ /* 0x000fe40007ffe01a */
[----:B------:R-:W-:Y:S02]  /*0e60*/  SEL R12, RZ, 0xffffffff, P5 ;  /* 0xffffffffff0c7807 */ /* 0x000fe40002800000 */
[----:B------:R-:W-:Y:S02]  /*0e70*/  @P4 SEL R12, RZ, 0xffffffff, P6 ;  /* 0xffffffffff0c4807 */ /* 0x000fe40003000000 */
[----:B------:R-:W-:-:S02]  /*0e80*/  LOP3.LUT P4, RZ, R35, 0x1, RZ, 0xc0, !PT ;  /* 0x0000000123ff7812 */ /* 0x000fc4000788c0ff */
[----:B------:R-:W-:Y:S02]  /*0e90*/  IADD3 R37, PT, PT, R33, R37, R14 ;  /* 0x0000002521257210 */ /* 0x000fe40007ffe00e */
[----:B------:R-:W-:Y:S02]  /*0ea0*/  LOP3.LUT R42, R42, 0x1, RZ, 0xc0, !PT ;  /* 0x000000012a2a7812 */ /* 0x000fe400078ec0ff */
[----:B------:R-:W-:-:S03]  /*0eb0*/  ISETP.NE.AND P5, PT, R41, 0x2, PT ;  /* 0x000000022900780c */ /* 0x000fc60003fa5270 */
[----:B------:R-:W-:Y:S01]  /*0ec0*/  IMAD.IADD R37, R37, 0x1, R42 ;  /* 0x0000000125257824 */ /* 0x000fe200078e022a */
[----:B------:R-:W-:-:S04]  /*0ed0*/  SEL R13, RZ, 0xffffffff, P3 ;  /* 0xffffffffff0d7807 */ /* 0x000fc80001800000 */
[C---:B------:R-:W-:Y:S02]  /*0ee0*/  ISETP.NE.AND P3, PT, R37.reuse, 0x3, PT ;  /* 0x000000032500780c */ /* 0x040fe40003f65270 */
[----:B------:R-:W-:Y:S02]  /*0ef0*/  LOP3.LUT R37, R37, 0xfffffffe, RZ, 0xc0, !PT ;  /* 0xfffffffe25257812 */ /* 0x000fe400078ec0ff */
[----:B------:R-:W-:Y:S02]  /*0f00*/  @P4 SEL R13, RZ, 0xffffffff, P5 ;  /* 0xffffffffff0d4807 */ /* 0x000fe40002800000 */
[----:B------:R-:W-:Y:S02]  /*0f10*/  SEL R33, RZ, 0xffffffff, P3 ;  /* 0xffffffffff217807 */ /* 0x000fe40001800000 */
[----:B------:R-:W-:Y:S02]  /*0f20*/  ISETP.NE.AND P3, PT, R37, 0x2, PT ;  /* 0x000000022500780c */ /* 0x000fe40003f65270 */
[----:B------:R-:W-:-:S02]  /*0f30*/  LOP3.LUT R13, R13, 0x1, RZ, 0xc0, !PT ;  /* 0x000000010d0d7812 */ /* 0x000fc400078ec0ff */
[----:B------:R-:W-:Y:S02]  /*0f40*/  @!P2 SEL R33, RZ, 0xffffffff, P3 ;  /* 0xffffffffff21a807 */ /* 0x000fe40001800000 */
[----:B------:R-:W-:Y:S02]  /*0f50*/  ISETP.NE.U32.AND P2, PT, R13, 0x1, PT ;  /* 0x000000010d00780c */ /* 0x000fe40003f45070 */
[----:B------:R-:W-:Y:S02]  /*0f60*/  LOP3.LUT R12, R12, 0x1, RZ, 0xc0, !PT ;  /* 0x000000010c0c7812 */ /* 0x000fe400078ec0ff */
[----:B------:R-:W-:Y:S02]  /*0f70*/  SEL R35, RZ, 0x20, P2 ;  /* 0x00000020ff237807 */ /* 0x000fe40001000000 */
[----:B------:R-:W-:-:S04]  /*0f80*/  ISETP.NE.U32.AND P2, PT, R12, 0x1, PT ;  /* 0x000000010c00780c */ /* 0x000fc80003f45070 */
[----:B------:R-:W-:Y:S02]  /*0f90*/  SEL R13, RZ, 0x40, P2 ;  /* 0x00000040ff0d7807 */ /* 0x000fe40001000000 */
[----:B------:R-:W-:Y:S02]  /*0fa0*/  LOP3.LUT P2, RZ, R18, 0x1, RZ, 0xc0, !PT ;  /* 0x0000000112ff7812 */ /* 0x000fe4000784c0ff */
[----:B------:R-:W-:Y:S02]  /*0fb0*/  SHF.R.U64 R18, R2, 0x17, R3 ;  /* 0x0000001702127819 */ /* 0x000fe40000001203 */
[----:B------:R-:W-:Y:S02]  /*0fc0*/  LOP3.LUT R12, R13, R35, R20, 0xfe, !PT ;  /* 0x000000230d0c7212 */ /* 0x000fe400078efe14 */
[C---:B------:R-:W-:Y:S02]  /*0fd0*/  LOP3.LUT R35, R18.reuse, 0x1, RZ, 0xc0, !PT ;  /* 0x0000000112237812 */ /* 0x040fe400078ec0ff */
[----:B------:R-:W-:-:S02]  /*0fe0*/  LOP3.LUT R13, R18, 0x1, RZ, 0xc0, !PT ;  /* 0x00000001120d7812 */ /* 0x000fc400078ec0ff */
[----:B------:R-:W-:Y:S01]  /*0ff0*/  SHF.R.U32.HI R37, RZ, 0x11, R4 ;  /* 0x00000011ff257819 */ /* 0x000fe20000011604 */
[----:B------:R-:W-:Y:S01]  /*1000*/  IMAD.IADD R18, R35, 0x1, R16 ;  /* 0x0000000123127824 */ /* 0x000fe200078e0210 */
[----:B------:R-:W-:Y:S02]  /*1010*/  SHF.R.U32.HI R16, RZ, 0x10, R4 ;  /* 0x00000010ff107819 */ /* 0x000fe40000011604 */
[----:B------:R-:W-:Y:S02]  /*1020*/  IADD3 R36, PT, PT, R13, R36, R17 ;  /* 0x000000240d247210 */ /* 0x000fe40007ffe011 */
[----:B------:R-:W-:Y:S02]  /*1030*/  LOP3.LUT R16, R16, 0x1, RZ, 0xc0, !PT ;  /* 0x0000000110107812 */ /* 0x000fe400078ec0ff */
[----:B------:R-:W-:Y:S02]  /*1040*/  LOP3.LUT R17, R37, 0x1, RZ, 0xc0, !PT ;  /* 0x0000000125117812 */ /* 0x000fe400078ec0ff */
[----:B------:R-:W-:-:S03]  /*1050*/  LOP3.LUT R35, R18, 0xff, RZ, 0xc0, !PT ;  /* 0x000000ff12237812 */ /* 0x000fc600078ec0ff */
[----:B------:R-:W-:Y:S01]  /*1060*/  IMAD.IADD R18, R17, 0x1, R16 ;  /* 0x0000000111127824 */ /* 0x000fe200078e0210 */
[----:B------:R-:W-:-:S03]  /*1070*/  LOP3.LUT P5, RZ, R4, 0x100, RZ, 0xc0, !PT ;  /* 0x0000010004ff7812 */ /* 0x000fc600078ac0ff */
[----:B------:R-:W-:-:S05]  /*1080*/  IMAD.IADD R35, R35, 0x1, R18 ;  /* 0x0000000123237824 */ /* 0x000fca00078e0212 */
[C---:B------:R-:W-:Y:S02]  /*1090*/  LOP3.LUT R20, R35.reuse, 0x1fe, RZ, 0xc0, !PT ;  /* 0x000001fe23147812 */ /* 0x040fe400078ec0ff */
[----:B------:R-:W-:Y:S02]  /*10a0*/  ISETP.NE.AND P4, PT, R35, 0x3, PT ;  /* 0x000000032300780c */ /* 0x000fe40003f85270 */
[----:B------:R-:W-:Y:S02]  /*10b0*/  ISETP.NE.AND P3, PT, R20, 0x2, PT ;  /* 0x000000021400780c */ /* 0x000fe40003f65270 */
[----:B------:R-:W-:Y:S02]  /*10c0*/  SEL R20, RZ, 0xffffffff, P4 ;  /* 0xffffffffff147807 */ /* 0x000fe40002000000 */
[----:B------:R-:W-:Y:S01]  /*10d0*/  @P5 SEL R20, RZ, 0xffffffff, P3 ;  /* 0xffffffffff145807 */ /* 0x000fe20001800000 */
[----:B------:R-:W-:Y:S01]  /*10e0*/  IMAD.MOV.U32 R35, RZ, RZ, R6 ;  /* 0x000000ffff237224 */ /* 0x000fe200078e0006 */
[----:B------:R-:W-:-:S02]  /*10f0*/  LOP3.LUT R33, R33, 0x1, RZ, 0xc0, !PT ;  /* 0x0000000121217812 */ /* 0x000fc400078ec0ff */
[----:B------:R-:W-:Y:S02]  /*1100*/  LOP3.LUT R20, R20, 0x1, RZ, 0xc0, !PT ;  /* 0x0000000114147812 */ /* 0x000fe400078ec0ff */
[----:B------:R-:W-:Y:S02]  /*1110*/  IADD3 R23, PT, PT, R15, R22, R23 ;  /* 0x000000160f177210 */ /* 0x000fe40007ffe017 */
[----:B------:R-:W-:Y:S02]  /*1120*/  ISETP.NE.U32.AND P4, PT, R33, 0x1, PT ;  /* 0x000000012100780c */ /* 0x000fe40003f85070 */
[----:B------:R-:W-:Y:S02]  /*1130*/  ISETP.NE.U32.AND P3, PT, R20, 0x1, PT ;  /* 0x000000011400780c */ /* 0x000fe40003f65070 */
[----:B------:R-:W-:Y:S02]  /*1140*/  IADD3 R22, PT, PT, R24, R15, R22 ;  /* 0x0000000f18167210 */ /* 0x000fe40007ffe016 */
[----:B------:R-:W-:-:S02]  /*1150*/  LOP3.LUT R35, R35, 0x1, RZ, 0xc0, !PT ;  /* 0x0000000123237812 */ /* 0x000fc400078ec0ff */
[----:B------:R-:W-:Y:S02]  /*1160*/  IADD3 R15, PT, PT, R11, R24, R15 ;  /* 0x000000180b0f7210 */ /* 0x000fe40007ffe00f */
[----:B------:R-:W-:Y:S02]  /*1170*/  IADD3 R24, PT, PT, R26, R11, R24 ;  /* 0x0000000b1a187210 */ /* 0x000fe40007ffe018 */
[----:B------:R-:W-:Y:S02]  /*1180*/  IADD3 R11, PT, PT, R31, R26, R11 ;  /* 0x0000001a1f0b7210 */ /* 0x000fe40007ffe00b */
[----:B------:R-:W-:Y:S02]  /*1190*/  SEL R33, RZ, 0x80, P4 ;  /* 0x00000080ff217807 */ /* 0x000fe40002000000 */
[----:B------:R-:W-:Y:S02]  /*11a0*/  SEL R20, RZ, 0x100, P3 ;  /* 0x00000100ff147807 */ /* 0x000fe40001800000 */
[----:B------:R-:W-:-:S02]  /*11b0*/  IADD3 R26, PT, PT, R35, R31, R26 ;  /* 0x0000001f231a7210 */ /* 0x000fc40007ffe01a */
[----:B------:R-:W-:Y:S02]  /*11c0*/  SHF.R.U32.HI R35, RZ, 0x12, R4 ;  /* 0x00000012ff237819 */ /* 0x000fe40000011604 */
[----:B------:R-:W-:Y:S02]  /*11d0*/  LOP3.LUT R31, R20, R33, R12, 0xfe, !PT ;  /* 0x00000021141f7212 */ /* 0x000fe400078efe0c */
[----:B------:R-:W-:-:S05]  /*11e0*/  LOP3.LUT R20, R35, 0x1, RZ, 0xc0, !PT ;  /* 0x0000000123147812 */ /* 0x000fca00078ec0ff */
[----:B------:R-:W-:-:S04]  /*11f0*/  IMAD.IADD R12, R20, 0x1, R18 ;  /* 0x00000001140c7824 */ /* 0x000fc800078e0212 */
[----:B------:R-:W-:Y:S01]  /*1200*/  IMAD.IADD R29, R29, 0x1, R12 ;  /* 0x000000011d1d7824 */ /* 0x000fe200078e020c */
[----:B------:R-:W-:-:S04]  /*1210*/  IADD3 R23, PT, PT, R30, R23, R28 ;  /* 0x000000171e177210 */ /* 0x000fc80007ffe01c */
[C---:B------:R-:W-:Y:S02]  /*1220*/  LOP3.LUT R33, R29.reuse, 0x7fe, RZ, 0xc0, !PT ;  /* 0x000007fe1d217812 */ /* 0x040fe400078ec0ff */
[----:B------:R-:W-:Y:S02]  /*1230*/  ISETP.NE.AND P3, PT, R29, 0x3, PT ;  /* 0x000000031d00780c */ /* 0x000fe40003f65270 */
[----:B------:R-:W-:Y:S02]  /*1240*/  ISETP.NE.AND P4, PT, R33, 0x2, PT ;  /* 0x000000022100780c */ /* 0x000fe40003f85270 */
[----:B------:R-:W-:Y:S02]  /*1250*/  IADD3 R23, PT, PT, R20, R23, R17 ;  /* 0x0000001714177210 */ /* 0x000fe40007ffe011 */
[----:B------:R-:W-:Y:S02]  /*1260*/  SHF.R.U32.HI R33, RZ, 0x13, R4 ;  /* 0x00000013ff217819 */ /* 0x000fe40000011604 */
[----:B------:R-:W-:-:S02]  /*1270*/  SEL R29, RZ, 0xffffffff, P3 ;  /* 0xffffffffff1d7807 */ /* 0x000fc40001800000 */
[----:B------:R-:W-:Y:S02]  /*1280*/  @P0 SEL R29, RZ, 0xffffffff, P4 ;  /* 0xffffffffff1d0807 */ /* 0x000fe40002000000 */
[----:B------:R-:W-:Y:S02]  /*1290*/  LOP3.LUT P0, RZ, R21, 0x1, RZ, 0xc0, !PT ;  /* 0x0000000115ff7812 */ /* 0x000fe4000780c0ff */
[----:B------:R-:W-:Y:S02]  /*12a0*/  LOP3.LUT R42, R23, 0xff, RZ, 0xc0, !PT ;  /* 0x000000ff172a7812 */ /* 0x000fe400078ec0ff */
[----:B------:R-:W-:Y:S02]  /*12b0*/  LOP3.LUT R21, R33, 0x1, RZ, 0xc0, !PT ;  /* 0x0000000121157812 */ /* 0x000fe400078ec0ff */
[----:B------:R-:W-:Y:S02]  /*12c0*/  IADD3 R22, PT, PT, R25, R22, R19 ;  /* 0x0000001619167210 */ /* 0x000fe40007ffe013 */
[----:B------:R-:W-:Y:S01]  /*12d0*/  LOP3.LUT P6, RZ, R40, 0x1, RZ, 0xc0, !PT ;  /* 0x0000000128ff7812 */ /* 0x000fe200078cc0ff */
[C---:B------:R-:W-:Y:S01]  /*12e0*/  IMAD.IADD R42, R21.reuse, 0x1, R42 ;  /* 0x00000001152a7824 */ /* 0x040fe200078e022a */
[----:B------:R-:W-:-:S02]  /*12f0*/  IADD3 R22, PT, PT, R21, R22, R20 ;  /* 0x0000001615167210 */ /* 0x000fc40007ffe014 */
[----:B------:R-:W-:Y:S02]  /*1300*/  SHF.R.U32.HI R40, RZ, 0x14, R4 ;  /* 0x00000014ff287819 */ /* 0x000fe40000011604 */
[----:B------:R-:W-:Y:S02]  /*1310*/  IADD3 R16, PT, PT, R20, R27, R16 ;  /* 0x0000001b14107210 */ /* 0x000fe40007ffe010 */
[----:B------:R-:W-:Y:S02]  /*1320*/  LOP3.LUT R23, R42, 0xfe, RZ, 0xc0, !PT ;  /* 0x000000fe2a177812 */ /* 0x000fe400078ec0ff */
[----:B------:R-:W-:Y:S02]  /*1330*/  LOP3.LUT R27, R22, 0xff, RZ, 0xc0, !PT ;  /* 0x000000ff161b7812 */ /* 0x000fe400078ec0ff */
[----:B------:R-:W-:Y:S02]  /*1340*/  LOP3.LUT R22, R40, 0x1, RZ, 0xc0, !PT ;  /* 0x0000000128167812 */ /* 0x000fe400078ec0ff */
[----:B------:R-:W-:-:S02]  /*1350*/  ISETP.NE.AND P3, PT, R42, 0x3, PT ;  /* 0x000000032a00780c */ /* 0x000fc40003f65270 */
[----:B------:R-:W-:Y:S01]  /*1360*/  ISETP.NE.AND P4, PT, R23, 0x2, PT ;  /* 0x000000021700780c */ /* 0x000fe20003f85270 */
[----:B------:R-:W-:Y:S01]  /*1370*/  IMAD.IADD R27, R22, 0x1, R27 ;  /* 0x00000001161b7824 */ /* 0x000fe200078e021b */
[----:B------:R-:W-:Y:S02]  /*1380*/  SEL R23, RZ, 0xffffffff, P3 ;  /* 0xffffffffff177807 */ /* 0x000fe40001800000 */
[----:B------:R-:W-:Y:S02]  /*1390*/  @P6 SEL R23, RZ, 0xffffffff, P4 ;  /* 0xffffffffff176807 */ /* 0x000fe40002000000 */
[----:B------:R-:W-:Y:S02]  /*13a0*/  LOP3.LUT R29, R29, 0x1, RZ, 0xc0, !PT ;  /* 0x000000011d1d7812 */ /* 0x000fe400078ec0ff */
[----:B------:R-:W-:Y:S02]  /*13b0*/  IADD3 R15, PT, PT, R32, R15, R30 ;  /* 0x0000000f200f7210 */ /* 0x000fe40007ffe01e */
[----:B------:R-:W-:-:S02]  /*13c0*/  ISETP.NE.AND P4, PT, R27, 0x3, PT ;  /* 0x000000031b00780c */ /* 0x000fc40003f85270 */
[----:B------:R-:W-:Y:S02]  /*13d0*/  LOP3.LUT P6, RZ, R39, 0x1, RZ, 0xc0, !PT ;  /* 0x0000000127ff7812 */ /* 0x000fe400078cc0ff */
[----:B------:R-:W-:Y:S02]  /*13e0*/  LOP3.LUT R23, R23, 0x1, RZ, 0xc0, !PT ;  /* 0x0000000117177812 */ /* 0x000fe400078ec0ff */
[----:B------:R-:W-:Y:S02]  /*13f0*/  ISETP.NE.U32.AND P3, PT, R29, 0x1, PT ;  /* 0x000000011d00780c */ /* 0x000fe40003f65070 */
[----:B------:R-:W-:Y:S02]  /*1400*/  IADD3 R15, PT, PT, R22, R15, R21 ;  /* 0x0000000f160f7210 */ /* 0x000fe40007ffe015 */
[----:B------:R-:W-:Y:S02]  /*1410*/  SHF.R.U32.HI R39, RZ, 0x15, R4 ;  /* 0x00000015ff277819 */ /* 0x000fe40000011604 */
[----:B------:R-:W-:-:S02]  /*1420*/  LOP3.LUT R29, R27, 0xfe, RZ, 0xc0, !PT ;  /* 0x000000fe1b1d7812 */ /* 0x000fc400078ec0ff */
[----:B------:R-:W-:Y:S02]  /*1430*/  SEL R27, RZ, 0xffffffff, P4 ;  /* 0xffffffffff1b7807 */ /* 0x000fe40002000000 */
[----:B------:R-:W-:Y:S02]  /*1440*/  ISETP.NE.U32.AND P4, PT, R23, 0x1, PT ;  /* 0x000000011700780c */ /* 0x000fe40003f85070 */
[----:B------:R-:W-:Y:S02]  /*1450*/  LOP3.LUT R42, R15, 0xff, RZ, 0xc0, !PT ;  /* 0x000000ff0f2a7812 */ /* 0x000fe400078ec0ff */
[----:B------:R-:W-:Y:S02]  /*1460*/  LOP3.LUT R23, R39, 0x1, RZ, 0xc0, !PT ;  /* 0x0000000127177812 */ /* 0x000fe400078ec0ff */
[----:B------:R-:W-:-:S03]  /*1470*/  ISETP.NE.AND P5, PT, R29, 0x2, PT ;  /* 0x000000021d00780c */ /* 0x000fc60003fa5270 */
[----:B------:R-:W-:Y:S01]  /*1480*/  IMAD.IADD R42, R23, 0x1, R42 ;  /* 0x00000001172a7824 */ /* 0x000fe200078e022a */
[----:B------:R-:W-:-:S04]  /*1490*/  @P6 SEL R27, RZ, 0xffffffff, P5 ;  /* 0xffffffffff1b6807 */ /* 0x000fc80002800000 */
[C---:B------:R-:W-:Y:S02]  /*14a0*/  LOP3.LUT R15, R42.reuse, 0xfe, RZ, 0xc0, !PT ;  /* 0x000000fe2a0f7812 */ /* 0x040fe400078ec0ff */
[----:B------:R-:W-:Y:S02]  /*14b0*/  ISETP.NE.AND P5, PT, R42, 0x3, PT ;  /* 0x000000032a00780c */ /* 0x000fe40003fa5270 */
[----:B------:R-:W-:Y:S02]  /*14c0*/  ISETP.NE.AND P6, PT, R15, 0x2, PT ;  /* 0x000000020f00780c */ /* 0x000fe40003fc5270 */
[----:B------:R-:W-:Y:S02]  /*14d0*/  SEL R15, RZ, 0xffffffff, P5 ;  /* 0xffffffffff0f7807 */ /* 0x000fe40002800000 */
[----:B------:R-:W-:Y:S02]  /*14e0*/  LOP3.LUT P5, RZ, R38, 0x1, RZ, 0xc0, !PT ;  /* 0x0000000126ff7812 */ /* 0x000fe400078ac0ff */
[----:B------:R-:W-:-:S02]  /*14f0*/  LOP3.LUT R27, R27, 0x1, RZ, 0xc0, !PT ;  /* 0x000000011b1b7812 */ /* 0x000fc400078ec0ff */
[----:B------:R-:W-:-:S09]  /*1500*/  SEL R42, RZ, 0x400, P4 ;  /* 0x00000400ff2a7807 */ /* 0x000fd20002000000 */
[----:B------:R-:W-:Y:S02]  /*1510*/  @P5 SEL R15, RZ, 0xffffffff, P6 ;  /* 0xffffffffff0f5807 */ /* 0x000fe40003000000 */
[----:B------:R-:W-:Y:S02]  /*1520*/  ISETP.NE.U32.AND P5, PT, R27, 0x1, PT ;  /* 0x000000011b00780c */ /* 0x000fe40003fa5070 */
[----:B------:R-:W-:Y:S02]  /*1530*/  LOP3.LUT R15, R15, 0x1, RZ, 0xc0, !PT ;  /* 0x000000010f0f7812 */ /* 0x000fe400078ec0ff */
[----:B------:R-:W-:Y:S02]  /*1540*/  SEL R27, RZ, 0x200, P3 ;  /* 0x00000200ff1b7807 */ /* 0x000fe40001800000 */
[----:B------:R-:W-:Y:S02]  /*1550*/  ISETP.NE.U32.AND P3, PT, R15, 0x1, PT ;  /* 0x000000010f00780c */ /* 0x000fe40003f65070 */
[----:B------:R-:W-:-:S02]  /*1560*/  SEL R38, RZ, 0x800, P5 ;  /* 0x00000800ff267807 */ /* 0x000fc40002800000 */
[----:B------:R-:W-:Y:S02]  /*1570*/  SEL R15, RZ, 0x1000, P3 ;  /* 0x00001000ff0f7807 */ /* 0x000fe40001800000 */
[----:B------:R-:W-:Y:S02]  /*1580*/  LOP3.LUT R31, R42, R27, R31, 0xfe, !PT ;  /* 0x0000001b2a1f7212 */ /* 0x000fe400078efe1f */
[----:B------:R-:W-:Y:S02]  /*1590*/  IADD3 R24, PT, PT, R14, R24, R25 ;  /* 0x000000180e187210 */ /* 0x000fe40007ffe019 */
[----:B------:R-:W-:Y:S02]  /*15a0*/  LOP3.LUT R15, R15, R38, R31, 0xfe, !PT ;  /* 0x000000260f0f7212 */ /* 0x000fe400078efe1f */
[----:B------:R-:W-:Y:S02]  /*15b0*/  IADD3 R24, PT, PT, R23, R24, R22 ;  /* 0x0000001817187210 */ /* 0x000fe40007ffe016 */
[----:B------:R-:W-:-:S02]  /*15c0*/  SHF.R.U32.HI R31, RZ, 0x16, R4 ;  /* 0x00000016ff1f7819 */ /* 0x000fc40000011604 */
[----:B------:R-:W-:Y:S02]  /*15d0*/  LOP3.LUT R27, R24, 0xff, RZ, 0xc0, !PT ;  /* 0x000000ff181b7812 */ /* 0x000fe400078ec0ff */
[----:B------:R-:W-:-:S05]  /*15e0*/  LOP3.LUT R24, R31, 0x1, RZ, 0xc0, !PT ;  /* 0x000000011f187812 */ /* 0x000fca00078ec0ff */
[----:B------:R-:W-:-:S05]  /*15f0*/  IMAD.IADD R27, R24, 0x1, R27 ;  /* 0x00000001181b7824 */ /* 0x000fca00078e021b */
[----:B------:R-:W-:-:S04]  /*1600*/  LOP3.LUT R29, R27, 0xfe, RZ, 0xc0, !PT ;  /* 0x000000fe1b1d7812 */ /* 0x000fc800078ec0ff */
[----:B------:R-:W-:Y:S02]  /*1610*/  ISETP.NE.AND P4, PT, R29, 0x2, PT ;  /* 0x000000021d00780c */ /* 0x000fe40003f85270 */
[----:B------:R-:W-:Y:S02]  /*1620*/  SHF.R.U64 R29, R4, 0xf, R5 ;  /* 0x0000000f041d7819 */ /* 0x000fe40000001205 */
[----:B------:R-:W-:Y:S02]  /*1630*/  ISETP.NE.AND P3, PT, R27, 0x3, PT ;  /* 0x000000031b00780c */ /* 0x000fe40003f65270 */
[----:B------:R-:W-:Y:S02]  /*1640*/  LOP3.LUT R29, R29, 0x1, RZ, 0xc0, !PT ;  /* 0x000000011d1d7812 */ /* 0x000fe400078ec0ff */
[----:B------:R-:W-:Y:S02]  /*1650*/  SEL R27, RZ, 0xffffffff, P3 ;  /* 0xffffffffff1b7807 */ /* 0x000fe40001800000 */
[----:B------:R-:W-:-:S02]  /*1660*/  IADD3 R11, PT, PT, R29, R11, R32 ;  /* 0x0000000b1d0b7210 */ /* 0x000fc40007ffe020 */
[----:B------:R-:W-:Y:S02]  /*1670*/  @P1 SEL R27, RZ, 0xffffffff, P4 ;  /* 0xffffffffff1b1807 */ /* 0x000fe40002000000 */
[----:B------:R-:W-:Y:S02]  /*1680*/  LOP3.LUT P1, RZ, R39, 0x1, RZ, 0xc0, !PT ;  /* 0x0000000127ff7812 */ /* 0x000fe4000782c0ff */
[----:B------:R-:W-:Y:S02]  /*1690*/  IADD3 R11, PT, PT, R24, R11, R23 ;  /* 0x0000000b180b7210 */ /* 0x000fe40007ffe017 */
[----:B------:R-:W-:Y:S02]  /*16a0*/  SHF.R.U64 R39, R4, 0x17, R5 ;  /* 0x0000001704277819 */ /* 0x000fe40000001205 */
[----:B------:R-:W-:Y:S02]  /*16b0*/  LOP3.LUT R11, R11, 0xff, RZ, 0xc0, !PT ;  /* 0x000000ff0b0b7812 */ /* 0x000fe400078ec0ff */
[----:B------:R-:W-:-:S05]  /*16c0*/  LOP3.LUT R38, R39, 0x1, RZ, 0xc0, !PT ;  /* 0x0000000127267812 */ /* 0x000fca00078ec0ff */
[----:B------:R-:W-:-:S05]  /*16d0*/  IMAD.IADD R11, R11, 0x1, R38 ;  /* 0x000000010b0b7824 */ /* 0x000fca00078e0226 */
[C---:B------:R-:W-:Y:S02]  /*16e0*/  LOP3.LUT R38, R11.reuse, 0xfe, RZ, 0xc0, !PT ;  /* 0x000000fe0b267812 */ /* 0x040fe400078ec0ff */
[----:B------:R-:W-:Y:S02]  /*16f0*/  ISETP.NE.AND P4, PT, R11, 0x3, PT ;  /* 0x000000030b00780c */ /* 0x000fe40003f85270 */
[----:B------:R-:W-:Y:S02]  /*1700*/  ISETP.NE.AND P5, PT, R38, 0x2, PT ;  /* 0x000000022600780c */ /* 0x000fe40003fa5270 */
[----:B------:R-:W-:Y:S02]  /*1710*/  SEL R11, RZ, 0xffffffff, P4 ;  /* 0xffffffffff0b7807 */ /* 0x000fe40002000000 */
[----:B------:R-:W-:Y:S02]  /*1720*/  @P0 SEL R11, RZ, 0xffffffff, P5 ;  /* 0xffffffffff0b0807 */ /* 0x000fe40002800000 */
[----:B------:R-:W-:-:S02]  /*1730*/  LOP3.LUT P0, RZ, R31, 0x1, RZ, 0xc0, !PT ;  /* 0x000000011fff7812 */ /* 0x000fc4000780c0ff */
[----:B------:R-:W-:Y:S02]  /*1740*/  SHF.R.U64 R31, R6, 0x8, R7 ;  /* 0x00000008061f7819 */ /* 0x000fe40000001207 */
[----:B------:R-:W-:Y:S02]  /*1750*/  LOP3.LUT R27, R27, 0x1, RZ, 0xc0, !PT ;  /* 0x000000011b1b7812 */ /* 0x000fe400078ec0ff */
[----:B------:R-:W-:Y:S02]  /*1760*/  LOP3.LUT R31, R31, 0x1, RZ, 0xc0, !PT ;  /* 0x000000011f1f7812 */ /* 0x000fe400078ec0ff */
[----:B------:R-:W-:Y:S02]  /*1770*/  ISETP.NE.U32.AND P5, PT, R27, 0x1, PT ;  /* 0x000000011b00780c */ /* 0x000fe40003fa5070 */
[----:B------:R-:W-:Y:S02]  /*1780*/  IADD3 R26, PT, PT, R31, R26, R14 ;  /* 0x0000001a1f1a7210 */ /* 0x000fe40007ffe00e */
[----:B------:R-:W-:-:S02]  /*1790*/  LOP3.LUT R27, R39, 0x1, RZ, 0xc0, !PT ;  /* 0x00000001271b7812 */ /* 0x000fc400078ec0ff */
[----:B------:R-:W-:Y:S02]  /*17a0*/  LOP3.LUT R11, R11, 0x1, RZ, 0xc0, !PT ;  /* 0x000000010b0b7812 */ /* 0x000fe400078ec0ff */
[----:B------:R-:W-:Y:S02]  /*17b0*/  IADD3 R38, PT, PT, R27, R26, R24 ;  /* 0x0000001a1b267210 */ /* 0x000fe40007ffe018 */
[----:B------:R-:W-:Y:S02]  /*17c0*/  SHF.R.U64 R26, R6, 0x10, R7 ;  /* 0x00000010061a7819 */ /* 0x000fe40000001207 */
[----:B------:R-:W-:Y:S02]  /*17d0*/  ISETP.NE.U32.AND P4, PT, R11, 0x1, PT ;  /* 0x000000010b00780c */ /* 0x000fe40003f85070 */
[----:B------:R-:W-:Y:S02]  /*17e0*/  LOP3.LUT R38, R38, 0xff, RZ, 0xc0, !PT ;  /* 0x000000ff26267812 */ /* 0x000fe400078ec0ff */
[----:B------:R-:W-:-:S05]  /*17f0*/  LOP3.LUT R11, R26, 0x1, RZ, 0xc0, !PT ;  /* 0x000000011a0b7812 */ /* 0x000fca00078ec0ff */
[----:B------:R-:W-:-:S05]  /*1800*/  IMAD.IADD R38, R38, 0x1, R11 ;  /* 0x0000000126267824 */ /* 0x000fca00078e020b */
[C---:B------:R-:W-:Y:S02]  /*1810*/  ISETP.NE.AND P6, PT, R38.reuse, 0x3, PT ;  /* 0x000000032600780c */ /* 0x040fe40003fc5270 */
[----:B------:R-:W-:Y:S02]  /*1820*/  LOP3.LUT R38, R38, 0xfe, RZ, 0xc0, !PT ;  /* 0x000000fe26267812 */ /* 0x000fe400078ec0ff */
[----:B------:R-:W-:Y:S02]  /*1830*/  SEL R11, RZ, 0xffffffff, P6 ;  /* 0xffffffffff0b7807 */ /* 0x000fe40003000000 */
[----:B------:R-:W-:Y:S02]  /*1840*/  ISETP.NE.AND P6, PT, R38, 0x2, PT ;  /* 0x000000022600780c */ /* 0x000fe40003fc5270 */
[----:B------:R-:W-:Y:S02]  /*1850*/  LOP3.LUT P3, RZ, R40, 0x1, RZ, 0xc0, !PT ;  /* 0x0000000128ff7812 */ /* 0x000fe4000786c0ff */
[----:B------:R-:W-:-:S02]  /*1860*/  IADD3 R28, PT, PT, R30, R19, R28 ;  /* 0x000000131e1c7210 */ /* 0x000fc40007ffe01c */
[----:B------:R-:W-:Y:S02]  /*1870*/  @P2 SEL R11, RZ, 0xffffffff, P6 ;  /* 0xffffffffff0b2807 */ /* 0x000fe40003000000 */
[----:B------:R-:W-:Y:S02]  /*1880*/  SEL R40, RZ, 0x2000, P5 ;  /* 0x00002000ff287807 */ /* 0x000fe40002800000 */
[----:B------:R-:W-:Y:S02]  /*1890*/  SEL R38, RZ, 0x4000, P4 ;  /* 0x00004000ff267807 */ /* 0x000fe40002000000 */
[----:B------:R-:W-:Y:S02]  /*18a0*/  IADD3 R19, PT, PT, R25, R30, R19 ;  /* 0x0000001e19137210 */ /* 0x000fe40007ffe013 */
[----:B------:R-:W-:Y:S02]  /*18b0*/  IADD3 R30, PT, PT, R32, R25, R30 ;  /* 0x00000019201e7210 */ /* 0x000fe40007ffe01e */
[----:B------:R-:W-:-:S02]  /*18c0*/  SHF.R.U64 R2, R2, 0x1f, R3 ;  /* 0x0000001f02027819 */ /* 0x000fc40000001203 */
[----:B------:R-:W-:Y:S02]  /*18d0*/  IADD3 R25, PT, PT, R14, R32, R25 ;  /* 0x000000200e197210 */ /* 0x000fe40007ffe019 */
[----:B------:R-:W-:Y:S02]  /*18e0*/  IADD3 R32, PT, PT, R29, R14, R32 ;  /* 0x0000000e1d207210 */ /* 0x000fe40007ffe020 */
[----:B------:R-:W-:Y:S02]  /*18f0*/  IADD3 R29, PT, PT, R31, R29, R14 ;  /* 0x0000001d1f1d7210 */ /* 0x000fe40007ffe00e */
[----:B------:R-:W-:Y:S02]  /*1900*/  LOP3.LUT R15, R38, R40, R15, 0xfe, !PT ;  /* 0x00000028260f7212 */ /* 0x000fe400078efe0f */
[----:B------:R-:W-:Y:S02]  /*1910*/  LOP3.LUT R11, R11, 0x1, RZ, 0xc0, !PT ;  /* 0x000000010b0b7812 */ /* 0x000fe400078ec0ff */
[----:B------:R-:W-:-:S02]  /*1920*/  SHF.R.U32.HI R14, RZ, 0x19, R4 ;  /* 0x00000019ff0e7819 */ /* 0x000fc40000011604 */
[----:B------:R-:W-:Y:S02]  /*1930*/  LOP3.LUT R31, R2, 0x1, RZ, 0xc0, !PT ;  /* 0x00000001021f7812 */ /* 0x000fe400078ec0ff */
[----:B------:R-:W-:Y:S02]  /*1940*/  SHF.R.U64 R38, R4, 0x18, R5 ;  /* 0x0000001804267819 */ /* 0x000fe40000001205 */
[----:B------:R-:W-:Y:S02]  /*1950*/  ISETP.NE.U32.AND P4, PT, R11, 0x1, PT ;  /* 0x000000010b00780c */ /* 0x000fe40003f85070 */
[----:B------:R-:W-:Y:S02]  /*1960*/  LOP3.LUT R14, R14, 0x1, RZ, 0xc0, !PT ;  /* 0x000000010e0e7812 */ /* 0x000fe400078ec0ff */
[----:B------:R-:W-:Y:S02]  /*1970*/  IADD3 R36, PT, PT, R31, R36, R17 ;  /* 0x000000241f247210 */ /* 0x000fe40007ffe011 */
[----:B------:R-:W-:-:S04]  /*1980*/  LOP3.LUT R11, R38, 0x1, RZ, 0xc0, !PT ;  /* 0x00000001260b7812 */ /* 0x000fc800078ec0ff */
[----:B------:R-:W-:Y:S02]  /*1990*/  IADD3 R36, PT, PT, R14, R36, R11 ;  /* 0x000000240e247210 */ /* 0x000fe40007ffe00b */
[----:B------:R-:W-:Y:S02]  /*19a0*/  LOP3.LUT P2, RZ, R39, 0x1, RZ, 0xc0, !PT ;  /* 0x0000000127ff7812 */ /* 0x000fe4000784c0ff */
[C---:B------:R-:W-:Y:S02]  /*19b0*/  ISETP.NE.AND P6, PT, R36.reuse, 0x3, PT ;  /* 0x000000032400780c */ /* 0x040fe40003fc5270 */
[----:B------:R-:W-:Y:S02]  /*19c0*/  LOP3.LUT R39, R36, 0xfffffffe, RZ, 0xc0, !PT ;  /* 0xfffffffe24277812 */ /* 0x000fe400078ec0ff */
[----:B------:R-:W-:Y:S02]  /*19d0*/  SEL R36, RZ, 0xffffffff, P6 ;  /* 0xffffffffff247807 */ /* 0x000fe40003000000 */
[----:B------:R-:W-:-:S02]  /*19e0*/  LOP3.LUT P6, RZ, R4, 0x10000, RZ, 0xc0, !PT ;  /* 0x0001000004ff7812 */ /* 0x000fc400078cc0ff */
[----:B------:R-:W-:-:S11]  /*19f0*/  ISETP.NE.AND P5, PT, R39, 0x2, PT ;  /* 0x000000022700780c */ /* 0x000fd60003fa5270 */
[----:B------:R-:W-:-:S04]  /*1a00*/  @P6 SEL R36, RZ, 0xffffffff, P5 ;  /* 0xffffffffff246807 */ /* 0x000fc80002800000 */
[----:B------:R-:W-:-:S04]  /*1a10*/  LOP3.LUT R36, R36, 0x1, RZ, 0xc0, !PT ;  /* 0x0000000124247812 */ /* 0x000fc800078ec0ff */
[----:B------:R-:W-:Y:S02]  /*1a20*/  ISETP.NE.U32.AND P5, PT, R36, 0x1, PT ;  /* 0x000000012400780c */ /* 0x000fe40003fa5070 */
[----:B------:R-:W-:Y:S02]  /*1a30*/  SEL R39, RZ, 0x8000, P4 ;  /* 0x00008000ff277807 */ /* 0x000fe40002000000 */
[----:B------:R-:W-:-:S04]  /*1a40*/  SEL R36, RZ, 0x10000, P5 ;  /* 0x00010000ff247807 */ /* 0x000fc80002800000 */
[----:B------:R-:W-:Y:S02]  /*1a50*/  LOP3.LUT R36, R36, R39, R15, 0xfe, !PT ;  /* 0x0000002724247212 */ /* 0x000fe400078efe0f */
[----:B------:R-:W-:Y:S02]  /*1a60*/  SHF.R.U32.HI R15, RZ, 0x1a, R4 ;  /* 0x0000001aff0f7819 */ /* 0x000fe40000011604 */
[----:B------:R-:W-:Y:S02]  /*1a70*/  IADD3 R16, PT, PT, R14, R16, R11 ;  /* 0x000000100e107210 */ /* 0x000fe40007ffe00b */
[----:B------:R-:W-:Y:S02]  /*1a80*/  LOP3.LUT R15, R15, 0x1, RZ, 0xc0, !PT ;  /* 0x000000010f0f7812 */ /* 0x000fe400078ec0ff */
[----:B------:R-:W-:-:S03]  /*1a90*/  LOP3.LUT P6, RZ, R37, 0x1, RZ, 0xc0, !PT ;  /* 0x0000000125ff7812 */ /* 0x000fc600078cc0ff */
[----:B------:R-:W-:-:S05]  /*1aa0*/  IMAD.IADD R16, R16, 0x1, R15 ;  /* 0x0000000110107824 */ /* 0x000fca00078e020f */
[C---:B------:R-:W-:Y:S02]  /*1ab0*/  LOP3.LUT R39, R16.reuse, 0xfffffffe, RZ, 0xc0, !PT ;  /* 0xfffffffe10277812 */ /* 0x040fe400078ec0ff */
[----:B------:R-:W-:Y:S02]  /*1ac0*/  ISETP.NE.AND P5, PT, R16, 0x3, PT ;  /* 0x000000031000780c */ /* 0x000fe40003fa5270 */
[----:B------:R-:W-:Y:S02]  /*1ad0*/  ISETP.NE.AND P4, PT, R39, 0x2, PT ;  /* 0x000000022700780c */ /* 0x000fe40003f85270 */
[----:B------:R-:W-:Y:S02]  /*1ae0*/  SEL R16, RZ, 0xffffffff, P5 ;  /* 0xffffffffff107807 */ /* 0x000fe40002800000 */
[----:B------:R-:W-:-:S04]  /*1af0*/  @P6 SEL R16, RZ, 0xffffffff, P4 ;  /* 0xffffffffff106807 */ /* 0x000fc80002000000 */
[----:B------:R-:W-:Y:S02]  /*1b00*/  LOP3.LUT R16, R16, 0x1, RZ, 0xc0, !PT ;  /* 0x0000000110107812 */ /* 0x000fe400078ec0ff */
[----:B------:R-:W-:Y:S02]  /*1b10*/  IADD3 R28, PT, PT, R21, R28, R17 ;  /* 0x0000001c151c7210 */ /* 0x000fe40007ffe011 */
[----:B------:R-:W-:Y:S02]  /*1b20*/  ISETP.NE.U32.AND P4, PT, R16, 0x1, PT ;  /* 0x000000011000780c */ /* 0x000fe40003f85070 */
[----:B------:R-:W-:Y:S02]  /*1b30*/  SHF.R.U32.HI R16, RZ, 0x1b, R4 ;  /* 0x0000001bff107819 */ /* 0x000fe40000011604 */
[----:B------:R-:W-:Y:S02]  /*1b40*/  IADD3 R37, PT, PT, R15, R14, R28 ;  /* 0x0000000e0f257210 */ /* 0x000fe40007ffe01c */
[----:B------:R-:W-:-:S05]  /*1b50*/  LOP3.LUT R16, R16, 0x1, RZ, 0xc0, !PT ;  /* 0x0000000110107812 */ /* 0x000fca00078ec0ff */
[----:B------:R-:W-:-:S05]  /*1b60*/  IMAD.IADD R37, R37, 0x1, R16 ;  /* 0x0000000125257824 */ /* 0x000fca00078e0210 */
[C---:B------:R-:W-:Y:S02]  /*1b70*/  LOP3.LUT R28, R37.reuse, 0x3fe, RZ, 0xc0, !PT ;  /* 0x000003fe251c7812 */ /* 0x040fe400078ec0ff */
[----:B------:R-:W-:Y:S02]  /*1b80*/  ISETP.NE.AND P6, PT, R37, 0x3, PT ;  /* 0x000000032500780c */ /* 0x000fe40003fc5270 */
[----:B------:R-:W-:Y:S02]  /*1b90*/  ISETP.NE.AND P5, PT, R28, 0x2, PT ;  /* 0x000000021c00780c */ /* 0x000fe40003fa5270 */
[----:B------:R-:W-:Y:S02]  /*1ba0*/  SEL R28, RZ, 0xffffffff, P6 ;  /* 0xffffffffff1c7807 */ /* 0x000fe40003000000 */
[----:B------:R-:W-:Y:S02]  /*1bb0*/  LOP3.LUT P6, RZ, R35, 0x1, RZ, 0xc0, !PT ;  /* 0x0000000123ff7812 */ /* 0x000fe400078cc0ff */
[----:B------:R-:W-:-:S11]  /*1bc0*/  SEL R37, RZ, 0x20000, P4 ;  /* 0x00020000ff257807 */ /* 0x000fd60002000000 */
[----:B------:R-:W-:-:S04]  /*1bd0*/  @P6 SEL R28, RZ, 0xffffffff, P5 ;  /* 0xffffffffff1c6807 */ /* 0x000fc80002800000 */
[----:B------:R-:W-:-:S04]  /*1be0*/  LOP3.LUT R28, R28, 0x1, RZ, 0xc0, !PT ;  /* 0x000000011c1c7812 */ /* 0x000fc800078ec0ff */
[----:B------:R-:W-:-:S04]  /*1bf0*/  ISETP.NE.U32.AND P4, PT, R28, 0x1, PT ;  /* 0x000000011c00780c */ /* 0x000fc80003f85070 */
[----:B------:R-:W-:-:S04]  /*1c00*/  SEL R35, RZ, 0x40000, P4 ;  /* 0x00040000ff237807 */ /* 0x000fc80002000000 */
[----:B------:R-:W-:Y:S02]  /*1c10*/  LOP3.LUT R28, R35, R37, R36, 0xfe, !PT ;  /* 0x00000025231c7212 */ /* 0x000fe400078efe24 */
[----:B------:R-:W-:Y:S02]  /*1c20*/  IADD3 R35, PT, PT, R22, R19, R20 ;  /* 0x0000001316237210 */ /* 0x000fe40007ffe014 */
        /* <DEDUP_REMOVED lines=9> */
[----:B------:R-:W-:Y:S02]  /*1cc0*/  @P6 SEL R33, RZ, 0xffffffff, P4 ;  /* 0xffffffffff216807 */ /* 0x000fe40002000000 */
[----:B------:R-:W-:-:S02]  /*1cd0*/  IADD3 R30, PT, PT, R23, R30, R21 ;  /* 0x0000001e171e7210 */ /* 0x000fc40007ffe015 */
[----:B------:R-:W-:Y:S02]  /*1ce0*/  LOP3.LUT R33, R33, 0x1, RZ, 0xc0, !PT ;  /* 0x0000000121217812 */ /* 0x000fe400078ec0ff */
[----:B------:R-:W-:Y:S02]  /*1cf0*/  SHF.R.U32.HI R42, RZ, 0x1d, R4 ;  /* 0x0000001dff2a7819 */ /* 0x000fe40000011604 */
[----:B------:R-:W-:Y:S02]  /*1d00*/  ISETP.NE.U32.AND P4, PT, R33, 0x1, PT ;  /* 0x000000012100780c */ /* 0x000fe40003f85070 */
[----:B------:R-:W-:Y:S02]  /*1d10*/  LOP3.LUT R42, R42, 0x1, RZ, 0xc0, !PT ;  /* 0x000000012a2a7812 */ /* 0x000fe400078ec0ff */
[----:B------:R-:W-:-:S05]  /*1d20*/  IADD3 R33, PT, PT, R19, R16, R30 ;  /* 0x0000001013217210 */ /* 0x000fca0007ffe01e */
[----:B------:R-:W-:-:S05]  /*1d30*/  IMAD.IADD R33, R33, 0x1, R42 ;  /* 0x0000000121217824 */ /* 0x000fca00078e022a */
[C---:B------:R-:W-:Y:S02]  /*1d40*/  LOP3.LUT R30, R33.reuse, 0x3fe, RZ, 0xc0, !PT ;  /* 0x000003fe211e7812 */ /* 0x040fe400078ec0ff */
[----:B------:R-:W-:Y:S02]  /*1d50*/  ISETP.NE.AND P6, PT, R33, 0x3, PT ;  /* 0x000000032100780c */ /* 0x000fe40003fc5270 */
[----:B------:R-:W-:Y:S02]  /*1d60*/  ISETP.NE.AND P5, PT, R30, 0x2, PT ;  /* 0x000000021e00780c */ /* 0x000fe40003fa5270 */
[----:B------:R-:W-:Y:S02]  /*1d70*/  SEL R30, RZ, 0xffffffff, P6 ;  /* 0xffffffffff1e7807 */ /* 0x000fe40003000000 */
[----:B------:R-:W-:-:S04]  /*1d80*/  @P3 SEL R30, RZ, 0xffffffff, P5 ;  /* 0xffffffffff1e3807 */ /* 0x000fc80002800000 */
[----:B------:R-:W-:-:S04]  /*1d90*/  LOP3.LUT R30, R30, 0x1, RZ, 0xc0, !PT ;  /* 0x000000011e1e7812 */ /* 0x000fc800078ec0ff */
[----:B------:R-:W-:Y:S02]  /*1da0*/  ISETP.NE.U32.AND P3, PT, R30, 0x1, PT ;  /* 0x000000011e00780c */ /* 0x000fe40003f65070 */
[----:B------:R-:W-:Y:S02]  /*1db0*/  SEL R30, RZ, 0x80000, P4 ;  /* 0x00080000ff1e7807 */ /* 0x000fe40002000000 */
[----:B------:R-:W-:-:S04]  /*1dc0*/  SEL R33, RZ, 0x100000, P3 ;  /* 0x00100000ff217807 */ /* 0x000fc80001800000 */
[----:B------:R-:W-:Y:S02]  /*1dd0*/  LOP3.LUT R28, R33, R30, R28, 0xfe, !PT ;  /* 0x0000001e211c7212 */ /* 0x000fe400078efe1c */
[----:B------:R-:W-:Y:S02]  /*1de0*/  IADD3 R30, PT, PT, R24, R25, R22 ;  /* 0x00000019181e7210 */ /* 0x000fe40007ffe016 */
[----:B------:R-:W-:Y:S02]  /*1df0*/  SHF.R.U32.HI R25, RZ, 0x1e, R4 ;  /* 0x0000001eff197819 */ /* 0x000fe40000011604 */
[----:B------:R-:W-:Y:S02]  /*1e00*/  IADD3 R30, PT, PT, R42, R19, R30 ;  /* 0x000000132a1e7210 */ /* 0x000fe40007ffe01e */
[----:B------:R-:W-:-:S05]  /*1e10*/  LOP3.LUT R25, R25, 0x1, RZ, 0xc0, !PT ;  /* 0x0000000119197812 */ /* 0x000fca00078ec0ff */
[----:B------:R-:W-:Y:S01]  /*1e20*/  IMAD.IADD R30, R30, 0x1, R25 ;  /* 0x000000011e1e7824 */ /* 0x000fe200078e0219 */
[----:B------:R-:W-:-:S04]  /*1e30*/  IADD3 R32, PT, PT, R27, R32, R23 ;  /* 0x000000201b207210 */ /* 0x000fc80007ffe017 */
[----:B------:R-:W-:-:S04]  /*1e40*/  LOP3.LUT R33, R30, 0x3fe, RZ, 0xc0, !PT ;  /* 0x000003fe1e217812 */ /* 0x000fc800078ec0ff */
[----:B------:R-:W-:Y:S02]  /*1e50*/  ISETP.NE.AND P3, PT, R33, 0x2, PT ;  /* 0x000000022100780c */ /* 0x000fe40003f65270 */
[----:B------:R-:W-:Y:S02]  /*1e60*/  IADD3 R33, PT, PT, R25, R42, R32 ;  /* 0x0000002a19217210 */ /* 0x000fe40007ffe020 */
[----:B------:R-:W-:Y:S02]  /*1e70*/  ISETP.NE.AND P4, PT, R30, 0x3, PT ;  /* 0x000000031e00780c */ /* 0x000fe40003f85270 */
[----:B------:R-:W-:Y:S02]  /*1e80*/  LEA.HI R33, R4, R33, RZ, 0x1 ;  /* 0x0000002104217211 */ /* 0x000fe400078f08ff */
[----:B------:R-:W-:Y:S02]  /*1e90*/  IADD3 R31, PT, PT, R31, R18, R13 ;  /* 0x000000121f1f7210 */ /* 0x000fe40007ffe00d */
[----:B------:R-:W-:-:S02]  /*1ea0*/  SEL R13, RZ, 0xffffffff, P4 ;  /* 0xffffffffff0d7807 */ /* 0x000fc40002000000 */
[----:B------:R-:W-:Y:S02]  /*1eb0*/  @P1 SEL R13, RZ, 0xffffffff, P3 ;  /* 0xffffffffff0d1807 */ /* 0x000fe40001800000 */
[C---:B------:R-:W-:Y:S02]  /*1ec0*/  ISETP.NE.AND P4, PT, R33.reuse, 0x3, PT ;  /* 0x000000032100780c */ /* 0x040fe40003f85270 */
[----:B------:R-:W-:Y:S02]  /*1ed0*/  LOP3.LUT R33, R33, 0x3fe, RZ, 0xc0, !PT ;  /* 0x000003fe21217812 */ /* 0x000fe400078ec0ff */
[----:B------:R-:W-:Y:S02]  /*1ee0*/  LOP3.LUT R13, R13, 0x1, RZ, 0xc0, !PT ;  /* 0x000000010d0d7812 */ /* 0x000fe400078ec0ff */
[----:B------:R-:W-:Y:S02]  /*1ef0*/  ISETP.NE.AND P3, PT, R33, 0x2, PT ;  /* 0x000000022100780c */ /* 0x000fe40003f65270 */
[----:B------:R-:W-:-:S02]  /*1f00*/  ISETP.NE.U32.AND P1, PT, R13, 0x1, PT ;  /* 0x000000010d00780c */ /* 0x000fc40003f25070 */
[----:B------:R-:W-:Y:S02]  /*1f10*/  SEL R13, RZ, 0xffffffff, P4 ;  /* 0xffffffffff0d7807 */ /* 0x000fe40002000000 */
[----:B------:R-:W-:Y:S02]  /*1f20*/  @P0 SEL R13, RZ, 0xffffffff, P3 ;  /* 0xffffffffff0d0807 */ /* 0x000fe40001800000 */
[----:B------:R-:W-:Y:S02]  /*1f30*/  LOP3.LUT R18, R26, 0x1, RZ, 0xc0, !PT ;  /* 0x000000011a127812 */ /* 0x000fe400078ec0ff */
[----:B------:R-:W-:Y:S02]  /*1f40*/  LOP3.LUT R13, R13, 0x1, RZ, 0xc0, !PT ;  /* 0x000000010d0d7812 */ /* 0x000fe400078ec0ff */
[----:B------:R-:W-:Y:S02]  /*1f50*/  IADD3 R17, PT, PT, R21, R20, R17 ;  /* 0x0000001415117210 */ /* 0x000fe40007ffe011 */
[----:B------:R-:W-:-:S02]  /*1f60*/  IADD3 R30, PT, PT, R22, R21, R20 ;  /* 0x00000015161e7210 */ /* 0x000fc40007ffe014 */
[----:B------:R-:W-:Y:S02]  /*1f70*/  IADD3 R20, PT, PT, R18, R29, R24 ;  /* 0x0000001d12147210 */ /* 0x000fe40007ffe018 */
[----:B------:R-:W-:Y:S02]  /*1f80*/  ISETP.NE.U32.AND P0, PT, R13, 0x1, PT ;  /* 0x000000010d00780c */ /* 0x000fe40003f05070 */
[----:B------:R-:W-:Y:S02]  /*1f90*/  IADD3 R21, PT, PT, R23, R22, R21 ;  /* 0x0000001617157210 */ /* 0x000fe40007ffe015 */
[----:B------:R-:W-:Y:S02]  /*1fa0*/  IADD3 R26, PT, PT, R24, R23, R22 ;  /* 0x00000017181a7210 */ /* 0x000fe40007ffe016 */
[----:B------:R-:W-:Y:S01]  /*1fb0*/  IADD3 R13, PT, PT, R27, R24, R23 ;  /* 0x000000181b0d7210 */ /* 0x000fe20007ffe017 */
[----:B------:R-:W-:Y:S01]  /*1fc0*/  IMAD.IADD R23, R25, 0x1, R20 ;  /* 0x0000000119177824 */ /* 0x000fe200078e0214 */
[----:B------:R-:W-:-:S02]  /*1fd0*/  SHF.R.U32.HI R40, RZ, 0x18, R6 ;  /* 0x00000018ff287819 */ /* 0x000fc40000011606 */
[----:B------:R-:W-:Y:S02]  /*1fe0*/  IADD3 R18, PT, PT, R18, R27, R24 ;  /* 0x0000001b12127210 */ /* 0x000fe40007ffe018 */
[----:B------:R-:W-:Y:S02]  /*1ff0*/  LOP3.LUT R40, R40, 0x1, RZ, 0xc0, !PT ;  /* 0x0000000128287812 */ /* 0x000fe400078ec0ff */
[----:B------:R-:W-:Y:S02]  /*2000*/  LEA.HI R27, R4, R23, RZ, 0x1 ;  /* 0x00000017041b7211 */ /* 0x000fe400078f08ff */
[----:B------:R-:W-:Y:S02]  /*2010*/  SEL R6, RZ, 0x200000, P1 ;  /* 0x00200000ff067807 */ /* 0x000fe40000800000 */
[----:B------:R-:W-:Y:S01]  /*2020*/  SEL R29, RZ, 0x400000, P0 ;  /* 0x00400000ff1d7807 */ /* 0x000fe20000000000 */
[----:B------:R-:W-:-:S03]  /*2030*/  IMAD.IADD R27, R40, 0x1, R27 ;  /* 0x00000001281b7824 */ /* 0x000fc600078e021b */
[----:B------:R-:W-:Y:S02]  /*2040*/  LOP3.LUT R28, R29, R6, R28, 0xfe, !PT ;  /* 0x000000061d1c7212 */ /* 0x000fe400078efe1c */
[----:B------:R-:W-:Y:S02]  /*2050*/  LOP3.LUT R6, R2, 0x1, RZ, 0xc0, !PT ;  /* 0x0000000102067812 */ /* 0x000fe400078ec0ff */
[----:B------:R-:W-:Y:S02]  /*2060*/  ISETP.NE.AND P3, PT, R27, 0x3, PT ;  /* 0x000000031b00780c */ /* 0x000fe40003f65270 */
[----:B------:R-:W-:Y:S02]  /*2070*/  LOP3.LUT R2, R5, 0xffff, RZ, 0xc0, !PT ;  /* 0x0000ffff05027812 */ /* 0x000fe400078ec0ff */
[----:B------:R-:W-:Y:S02]  /*2080*/  LOP3.LUT R27, R27, 0x3fe, RZ, 0xc0, !PT ;  /* 0x000003fe1b1b7812 */ /* 0x000fe400078ec0ff */
[----:B------:R-:W-:-:S02]  /*2090*/  SHF.R.U32.HI R22, RZ, 0x7, R3 ;  /* 0x00000007ff167819 */ /* 0x000fc40000011603 */
[----:B------:R-:W-:Y:S02]  /*20a0*/  SHF.R.U32.HI R20, RZ, 0x1, R2 ;  /* 0x00000001ff147819 */ /* 0x000fe40000011602 */
[----:B------:R-:W-:Y:S02]  /*20b0*/  ISETP.NE.AND P1, PT, R27, 0x2, PT ;  /* 0x000000021b00780c */ /* 0x000fe40003f25270 */
[----:B------:R-:W-:Y:S02]  /*20c0*/  LOP3.LUT R27, R22, 0x1, RZ, 0xc0, !PT ;  /* 0x00000001161b7812 */ /* 0x000fe400078ec0ff */
[----:B------:R-:W-:Y:S02]  /*20d0*/  LOP3.LUT P4, RZ, R20, 0x1, RZ, 0xc0, !PT ;  /* 0x0000000114ff7812 */ /* 0x000fe4000788c0ff */
[----:B------:R-:W-:Y:S02]  /*20e0*/  LOP3.LUT R23, R38, 0x1, RZ, 0xc0, !PT ;  /* 0x0000000126177812 */ /* 0x000fe400078ec0ff */
[----:B------:R-:W-:-:S02]  /*20f0*/  LOP3.LUT R20, R20, 0x1, RZ, 0xc0, !PT ;  /* 0x0000000114147812 */ /* 0x000fc400078ec0ff */
[----:B------:R-:W-:Y:S02]  /*2100*/  IADD3 R31, PT, PT, R27, R31, R14 ;  /* 0x0000001f1b1f7210 */ /* 0x000fe40007ffe00e */
[----:B------:R-:W-:Y:S01]  /*2110*/  LOP3.LUT R33, R5, 0x1, RZ, 0xc0, !PT ;  /* 0x0000000105217812 */ /* 0x000fe200078ec0ff */
[----:B------:R-:W-:Y:S01]  /*2120*/  IMAD.IADD R23, R6, 0x1, R23 ;  /* 0x0000000106177824 */ /* 0x000fe200078e0217 */
[----:B------:R-:W-:Y:S02]  /*2130*/  LOP3.LUT P0, RZ, R38, 0x1, RZ, 0xc0, !PT ;  /* 0x0000000126ff7812 */ /* 0x000fe4000780c0ff */
[----:B------:R-:W-:Y:S02]  /*2140*/  IADD3 R31, PT, PT, R20, R31, R33 ;  /* 0x0000001f141f7210 */ /* 0x000fe40007ffe021 */
[----:B------:R-:W-:Y:S02]  /*2150*/  SEL R6, RZ, 0xffffffff, P3 ;  /* 0xffffffffff067807 */ /* 0x000fe40001800000 */
[----:B------:R-:W-:-:S02]  /*2160*/  @P2 SEL R6, RZ, 0xffffffff, P1 ;  /* 0xffffffffff062807 */ /* 0x000fc40000800000 */
[C---:B------:R-:W-:Y:S02]  /*2170*/  ISETP.NE.AND P3, PT, R31.reuse, 0x3, PT ;  /* 0x000000031f00780c */ /* 0x040fe40003f65270 */
[----:B------:R-:W-:Y:S02]  /*2180*/  LOP3.LUT R31, R31, 0xfffffffe, RZ, 0xc0, !PT ;  /* 0xfffffffe1f1f7812 */ /* 0x000fe400078ec0ff */
[----:B------:R-:W-:Y:S02]  /*2190*/  LOP3.LUT R6, R6, 0x1, RZ, 0xc0, !PT ;  /* 0x0000000106067812 */ /* 0x000fe400078ec0ff */
[----:B------:R-:W-:Y:S02]  /*21a0*/  ISETP.NE.AND P2, PT, R31, 0x2, PT ;  /* 0x000000021f00780c */ /* 0x000fe40003f45270 */
[----:B------:R-:W-:Y:S02]  /*21b0*/  ISETP.NE.U32.AND P1, PT, R6, 0x1, PT ;  /* 0x000000010600780c */ /* 0x000fe40003f25070 */
[----:B------:R-:W-:-:S02]  /*21c0*/  SEL R6, RZ, 0xffffffff, P3 ;  /* 0xffffffffff067807 */ /* 0x000fc40001800000 */
[----:B------:R-:W-:-:S04]  /*21d0*/  @P0 SEL R6, RZ, 0xffffffff, P2 ;  /* 0xffffffffff060807 */ /* 0x000fc80001000000 */
[----:B------:R-:W-:-:S04]  /*21e0*/  LOP3.LUT R6, R6, 0x1, RZ, 0xc0, !PT ;  /* 0x0000000106067812 */ /* 0x000fc800078ec0ff */
[----:B------:R-:W-:Y:S02]  /*21f0*/  ISETP.NE.U32.AND P0, PT, R6, 0x1, PT ;  /* 0x000000010600780c */ /* 0x000fe40003f05070 */
[----:B------:R-:W-:Y:S02]  /*2200*/  IADD3 R27, PT, PT, R27, R14, R23 ;  /* 0x0000000e1b1b7210 */ /* 0x000fe40007ffe017 */
[----:B------:R-:W-:Y:S02]  /*2210*/  SEL R23, RZ, 0x1000000, P0 ;  /* 0x01000000ff177807 */ /* 0x000fe40000000000 */
[----:B------:R-:W-:Y:S02]  /*2220*/  SEL R6, RZ, 0x800000, P1 ;  /* 0x00800000ff067807 */ /* 0x000fe40000800000 */
[----:B------:R-:W-:Y:S02]  /*2230*/  IADD3 R12, PT, PT, R15, R12, R11 ;  /* 0x0000000c0f0c7210 */ /* 0x000fe40007ffe00b */
[----:B------:R-:W-:-:S02]  /*2240*/  SHF.R.U32.HI R24, RZ, 0x2, R2 ;  /* 0x00000002ff187819 */ /* 0x000fc40000011602 */
[----:B------:R-:W-:Y:S02]  /*2250*/  LOP3.LUT R6, R23, R6, R28, 0xfe, !PT ;  /* 0x0000000617067212 */ /* 0x000fe400078efe1c */
[----:B------:R-:W-:Y:S02]  /*2260*/  IADD3 R12, PT, PT, R20, R12, R33 ;  /* 0x0000000c140c7210 */ /* 0x000fe40007ffe021 */
[----:B------:R-:W-:Y:S02]  /*2270*/  LOP3.LUT R23, R24, 0x1, RZ, 0xc0, !PT ;  /* 0x0000000118177812 */ /* 0x000fe400078ec0ff */
[----:B------:R-:W-:-:S03]  /*2280*/  LOP3.LUT P0, RZ, R4, 0x2000000, RZ, 0xc0, !PT ;  /* 0x0200000004ff7812 */ /* 0x000fc6000780c0ff */
[----:B------:R-:W-:-:S05]  /*2290*/  IMAD.IADD R12, R23, 0x1, R12 ;  /* 0x00000001170c7824 */ /* 0x000fca00078e020c */
[C---:B------:R-:W-:Y:S02]  /*22a0*/  ISETP.NE.AND P2, PT, R12.reuse, 0x3, PT ;  /* 0x000000030c00780c */ /* 0x040fe40003f45270 */
[----:B------:R-:W-:-:S04]  /*22b0*/  LOP3.LUT R12, R12, 0xfffffffe, RZ, 0xc0, !PT ;  /* 0xfffffffe0c0c7812 */ /* 0x000fc800078ec0ff */
[----:B------:R-:W-:Y:S02]  /*22c0*/  ISETP.NE.AND P1, PT, R12, 0x2, PT ;  /* 0x000000020c00780c */ /* 0x000fe40003f25270 */
[----:B------:R-:W-:Y:S02]  /*22d0*/  SEL R12, RZ, 0xffffffff, P2 ;  /* 0xffffffffff0c7807 */ /* 0x000fe40001000000 */
[----:B------:R-:W-:Y:S02]  /*22e0*/  @P0 SEL R12, RZ, 0xffffffff, P1 ;  /* 0xffffffffff0c0807 */ /* 0x000fe40000800000 */
[----:B------:R-:W-:Y:S02]  /*22f0*/  LOP3.LUT P0, RZ, R24, 0x1, RZ, 0xc0, !PT ;  /* 0x0000000118ff7812 */ /* 0x000fe4000780c0ff */
[----:B------:R-:W-:Y:S02]  /*2300*/  IADD3 R17, PT, PT, R16, R14, R17 ;  /* 0x0000000e10117210 */ /* 0x000fe40007ffe011 */
[----:B------:R-:W-:-:S02]  /*2310*/  SHF.R.U32.HI R24, RZ, 0x3, R2 ;  /* 0x00000003ff187819 */ /* 0x000fc40000011602 */
[----:B------:R-:W-:Y:S02]  /*2320*/  IADD3 R17, PT, PT, R23, R17, R20 ;  /* 0x0000001117117210 */ /* 0x000fe40007ffe014 */
[----:B------:R-:W-:Y:S02]  /*2330*/  LOP3.LUT R28, R24, 0x1, RZ, 0xc0, !PT ;  /* 0x00000001181c7812 */ /* 0x000fe400078ec0ff */
[----:B------:R-:W-:-:S03]  /*2340*/  LOP3.LUT P1, RZ, R4, 0x4000000, RZ, 0xc0, !PT ;  /* 0x0400000004ff7812 */ /* 0x000fc6000782c0ff */
[----:B------:R-:W-:Y:S01]  /*2350*/  IMAD.IADD R17, R28, 0x1, R17 ;  /* 0x000000011c117824 */ /* 0x000fe200078e0211 */
[----:B------:R-:W-:-:S04]  /*2360*/  LOP3.LUT R12, R12, 0x1, RZ, 0xc0, !PT ;  /* 0x000000010c0c7812 */ /* 0x000fc800078ec0ff */
[C---:B------:R-:W-:Y:S02]  /*2370*/  ISETP.NE.AND P5, PT, R17.reuse, 0x3, PT ;  /* 0x000000031100780c */ /* 0x040fe40003fa5270 */
[----:B------:R-:W-:Y:S02]  /*2380*/  LOP3.LUT R17, R17, 0x1ffe, RZ, 0xc0, !PT ;  /* 0x00001ffe11117812 */ /* 0x000fe400078ec0ff */
[----:B------:R-:W-:Y:S02]  /*2390*/  ISETP.NE.U32.AND P2, PT, R12, 0x1, PT ;  /* 0x000000010c00780c */ /* 0x000fe40003f45070 */
[----:B------:R-:W-:Y:S02]  /*23a0*/  ISETP.NE.AND P3, PT, R17, 0x2, PT ;  /* 0x000000021100780c */ /* 0x000fe40003f65270 */
[----:B------:R-:W-:Y:S02]  /*23b0*/  SEL R12, RZ, 0xffffffff, P5 ;  /* 0xffffffffff0c7807 */ /* 0x000fe40002800000 */
[----:B------:R-:W-:-:S02]  /*23c0*/  IADD3 R30, PT, PT, R19, R15, R30 ;  /* 0x0000000f131e7210 */ /* 0x000fc40007ffe01e */
[----:B------:R-:W-:Y:S02]  /*23d0*/  SHF.R.U32.HI R39, RZ, 0x4, R2 ;  /* 0x00000004ff277819 */ /* 0x000fe40000011602 */
[----:B------:R-:W-:Y:S02]  /*23e0*/  @P1 SEL R12, RZ, 0xffffffff, P3 ;  /* 0xffffffffff0c1807 */ /* 0x000fe40001800000 */
[----:B------:R-:W-:Y:S02]  /*23f0*/  IADD3 R30, PT, PT, R28, R30, R23 ;  /* 0x0000001e1c1e7210 */ /* 0x000fe40007ffe017 */
[----:B------:R-:W-:Y:S02]  /*2400*/  LOP3.LUT R29, R39, 0x1, RZ, 0xc0, !PT ;  /* 0x00000001271d7812 */ /* 0x000fe400078ec0ff */
[----:B------:R-:W-:-:S03]  /*2410*/  LOP3.LUT R12, R12, 0x1, RZ, 0xc0, !PT ;  /* 0x000000010c0c7812 */ /* 0x000fc600078ec0ff */
[----:B------:R-:W-:Y:S01]  /*2420*/  IMAD.IADD R30, R29, 0x1, R30 ;  /* 0x000000011d1e7824 */ /* 0x000fe200078e021e */
[----:B------:R-:W-:Y:S02]  /*2430*/  ISETP.NE.U32.AND P3, PT, R12, 0x1, PT ;  /* 0x000000010c00780c */ /* 0x000fe40003f65070 */
[----:B------:R-:W-:Y:S02]  /*2440*/  SEL R12, RZ, 0x2000000, P2 ;  /* 0x02000000ff0c7807 */ /* 0x000fe40001000000 */
[----:B------:R-:W-:Y:S02]  /*2450*/  SEL R17, RZ, 0x4000000, P3 ;  /* 0x04000000ff117807 */ /* 0x000fe40001800000 */
[----:B------:R-:W-:Y:S02]  /*2460*/  ISETP.NE.AND P3, PT, R30, 0x3, PT ;  /* 0x000000031e00780c */ /* 0x000fe40003f65270 */
[----:B------:R-:W-:Y:S02]  /*2470*/  LOP3.LUT R6, R17, R12, R6, 0xfe, !PT ;  /* 0x0000000c11067212 */ /* 0x000fe400078efe06 */
[----:B------:R-:W-:-:S02]  /*2480*/  LOP3.LUT P1, RZ, R24, 0x1, RZ, 0xc0, !PT ;  /* 0x0000000118ff7812 */ /* 0x000fc4000782c0ff */
[----:B------:R-:W-:Y:S02]  /*2490*/  LOP3.LUT R30, R30, 0x1ffe, RZ, 0xc0, !PT ;  /* 0x00001ffe1e1e7812 */ /* 0x000fe400078ec0ff */
[----:B------:R-:W-:Y:S02]  /*24a0*/  SEL R12, RZ, 0xffffffff, P3 ;  /* 0xffffffffff0c7807 */ /* 0x000fe40001800000 */
[----:B------:R-:W-:Y:S02]  /*24b0*/  LOP3.LUT P3, RZ, R4, 0x8000000, RZ, 0xc0, !PT ;  /* 0x0800000004ff7812 */ /* 0x000fe4000786c0ff */
[----:B------:R-:W-:Y:S02]  /*24c0*/  IADD3 R21, PT, PT, R42, R16, R21 ;  /* 0x000000102a157210 */ /* 0x000fe40007ffe015 */
[----:B------:R-:W-:Y:S02]  /*24d0*/  SHF.R.U32.HI R24, RZ, 0x5, R2 ;  /* 0x00000005ff187819 */ /* 0x000fe40000011602 */
[----:B------:R-:W-:-:S02]  /*24e0*/  ISETP.NE.AND P2, PT, R30, 0x2, PT ;  /* 0x000000021e00780c */ /* 0x000fc40003f45270 */
[----:B------:R-:W-:Y:S02]  /*24f0*/  IADD3 R21, PT, PT, R29, R21, R28 ;  /* 0x000000151d157210 */ /* 0x000fe40007ffe01c */
[----:B------:R-:W-:-:S05]  /*2500*/  LOP3.LUT R30, R24, 0x1, RZ, 0xc0, !PT ;  /* 0x00000001181e7812 */ /* 0x000fca00078ec0ff */
[----:B------:R-:W-:Y:S01]  /*2510*/  IMAD.IADD R21, R30, 0x1, R21 ;  /* 0x000000011e157824 */ /* 0x000fe200078e0215 */
[----:B------:R-:W-:Y:S02]  /*2520*/  @P3 SEL R12, RZ, 0xffffffff, P2 ;  /* 0xffffffffff0c3807 */ /* 0x000fe40001000000 */
[----:B------:R-:W-:Y:S02]  /*2530*/  IADD3 R26, PT, PT, R25, R19, R26 ;  /* 0x00000013191a7210 */ /* 0x000fe40007ffe01a */
[----:B------:R-:W-:Y:S02]  /*2540*/  ISETP.NE.AND P3, PT, R21, 0x3, PT ;  /* 0x000000031500780c */ /* 0x000fe40003f65270 */
[----:B------:R-:W-:Y:S02]  /*2550*/  SHF.R.U32.HI R2, RZ, 0x6, R2 ;  /* 0x00000006ff027819 */ /* 0x000fe40000011602 */
[----:B------:R-:W-:Y:S02]  /*2560*/  SEL R17, RZ, 0xffffffff, P3 ;  /* 0xffffffffff117807 */ /* 0x000fe40001800000 */
[----:B------:R-:W-:-:S02]  /*2570*/  LOP3.LUT P3, RZ, R4, 0x10000000, RZ, 0xc0, !PT ;  /* 0x1000000004ff7812 */ /* 0x000fc4000786c0ff */
[----:B------:R-:W-:Y:S02]  /*2580*/  IADD3 R26, PT, PT, R30, R26, R29 ;  /* 0x0000001a1e1a7210 */ /* 0x000fe40007ffe01d */
[----:B------:R-:W-:Y:S02]  /*2590*/  LOP3.LUT R31, R2, 0x1, RZ, 0xc0, !PT ;  /* 0x00000001021f7812 */ /* 0x000fe400078ec0ff */
[----:B------:R-:W-:-:S03]  /*25a0*/  LOP3.LUT R21, R21, 0x1ffe, RZ, 0xc0, !PT ;  /* 0x00001ffe15157812 */ /* 0x000fc600078ec0ff */
[----:B------:R-:W-:Y:S01]  /*25b0*/  IMAD.IADD R26, R31, 0x1, R26 ;  /* 0x000000011f1a7824 */ /* 0x000fe200078e021a */
[----:B------:R-:W-:Y:S02]  /*25c0*/  ISETP.NE.AND P2, PT, R21, 0x2, PT ;  /* 0x000000021500780c */ /* 0x000fe40003f45270 */
[----:B------:R-:W-:Y:S02]  /*25d0*/  LOP3.LUT R12, R12, 0x1, RZ, 0xc0, !PT ;  /* 0x000000010c0c7812 */ /* 0x000fe400078ec0ff */
[----:B------:R-:W-:Y:S02]  /*25e0*/  ISETP.NE.AND P5, PT, R26, 0x3, PT ;  /* 0x000000031a00780c */ /* 0x000fe40003fa5270 */
[----:B------:R-:W-:Y:S02]  /*25f0*/  @P3 SEL R17, RZ, 0xffffffff, P2 ;  /* 0xffffffffff113807 */ /* 0x000fe40001000000 */
[----:B------:R-:W-:Y:S02]  /*2600*/  ISETP.NE.U32.AND P2, PT, R12, 0x1, PT ;  /* 0x000000010c00780c */ /* 0x000fe40003f45070 */
[----:B------:R-:W-:-:S02]  /*2610*/  SEL R12, RZ, 0xffffffff, P5 ;  /* 0xffffffffff0c7807 */ /* 0x000fc40002800000 */
[----:B------:R-:W-:Y:S02]  /*2620*/  LOP3.LUT P5, RZ, R4, 0x20000000, RZ, 0xc0, !PT ;  /* 0x2000000004ff7812 */ /* 0x000fe400078ac0ff */
[----:B------:R-:W-:Y:S01]  /*2630*/  LOP3.LUT R17, R17, 0x1, RZ, 0xc0, !PT ;  /* 0x0000000111117812 */ /* 0x000fe200078ec0ff */
[----:B------:R-:W-:Y:S01]  /*2640*/  IMAD.IADD R13, R42, 0x1, R13 ;  /* 0x000000012a0d7824 */ /* 0x000fe200078e020d */
[----:B------:R-:W-:Y:S02]  /*2650*/  LOP3.LUT R26, R26, 0x1ffe, RZ, 0xc0, !PT ;  /* 0x00001ffe1a1a7812 */ /* 0x000fe400078ec0ff */
[----:B------:R-:W-:Y:S02]  /*2660*/  SEL R21, RZ, 0x8000000, P2 ;  /* 0x08000000ff157807 */ /* 0x000fe40001000000 */
[----:B------:R-:W-:Y:S02]  /*2670*/  ISETP.NE.U32.AND P2, PT, R17, 0x1, PT ;  /* 0x000000011100780c */ /* 0x000fe40003f45070 */
[----:B------:R-:W-:-:S02]  /*2680*/  ISETP.NE.AND P3, PT, R26, 0x2, PT ;  /* 0x000000021a00780c */ /* 0x000fc40003f65270 */
[----:B------:R-:W-:Y:S02]  /*2690*/  SEL R17, RZ, 0x10000000, P2 ;  /* 0x10000000ff117807 */ /* 0x000fe40001000000 */
[----:B------:R-:W-:Y:S02]  /*26a0*/  LEA.HI R13, R4, R13, RZ, 0x1 ;  /* 0x0000000d040d7211 */ /* 0x000fe400078f08ff */
[----:B------:R-:W-:Y:S02]  /*26b0*/  SHF.R.U32.HI R32, RZ, 0x7, R5 ;  /* 0x00000007ff207819 */ /* 0x000fe40000011605 */
[----:B------:R-:W-:Y:S02]  /*26c0*/  @P5 SEL R12, RZ, 0xffffffff, P3 ;  /* 0xffffffffff0c5807 */ /* 0x000fe40001800000 */
[----:B------:R-:W-:Y:S02]  /*26d0*/  LOP3.LUT P3, RZ, R24, 0x1, RZ, 0xc0, !PT ;  /* 0x0000000118ff7812 */ /* 0x000fe4000786c0ff */
[----:B------:R-:W-:-:S02]  /*26e0*/  LOP3.LUT R6, R17, R21, R6, 0xfe, !PT ;  /* 0x0000001511067212 */ /* 0x000fc400078efe06 */
[----:B------:R-:W-:Y:S02]  /*26f0*/  IADD3 R24, PT, PT, R31, R13, R30 ;  /* 0x0000000d1f187210 */ /* 0x000fe40007ffe01e */
[----:B------:R-:W-:-:S05]  /*2700*/  LOP3.LUT R17, R32, 0x1, RZ, 0xc0, !PT ;  /* 0x0000000120117812 */ /* 0x000fca00078ec0ff */
[----:B------:R-:W-:-:S05]  /*2710*/  IMAD.IADD R24, R24, 0x1, R17 ;  /* 0x0000000118187824 */ /* 0x000fca00078e0211 */
[----:B------:R-:W-:-:S04]  /*2720*/  ISETP.NE.AND P5, PT, R24, 0x3, PT ;  /* 0x000000031800780c */ /* 0x000fc80003fa5270 */
[----:B------:R-:W-:Y:S02]  /*2730*/  SEL R13, RZ, 0xffffffff, P5 ;  /* 0xffffffffff0d7807 */ /* 0x000fe40002800000 */
[----:B------:R-:W-:Y:S02]  /*2740*/  LOP3.LUT P5, RZ, R4, 0x40000000, RZ, 0xc0, !PT ;  /* 0x4000000004ff7812 */ /* 0x000fe400078ac0ff */
[----:B------:R-:W-:-:S04]  /*2750*/  LOP3.LUT R24, R24, 0x1ffe, RZ, 0xc0, !PT ;  /* 0x00001ffe18187812 */ /* 0x000fc800078ec0ff */
[----:B------:R-:W-:Y:S02]  /*2760*/  ISETP.NE.AND P2, PT, R24, 0x2, PT ;  /* 0x000000021800780c */ /* 0x000fe40003f45270 */
[----:B------:R-:W-:-:S05]  /*2770*/  LOP3.LUT R12, R12, 0x1, RZ, 0xc0, !PT ;  /* 0x000000010c0c7812 */ /* 0x000fca00078ec0ff */
[----:B------:R-:W-:Y:S02]  /*2780*/  @P5 SEL R13, RZ, 0xffffffff, P2 ;  /* 0xffffffffff0d5807 */ /* 0x000fe40001000000 */
[----:B------:R-:W-:Y:S02]  /*2790*/  ISETP.NE.U32.AND P2, PT, R12, 0x1, PT ;  /* 0x000000010c00780c */ /* 0x000fe40003f45070 */
[----:B------:R-:W-:Y:S02]  /*27a0*/  LOP3.LUT R13, R13, 0x1, RZ, 0xc0, !PT ;  /* 0x000000010d0d7812 */ /* 0x000fe400078ec0ff */
[----:B------:R-:W-:Y:S02]  /*27b0*/  SEL R12, RZ, 0x20000000, P2 ;  /* 0x20000000ff0c7807 */ /* 0x000fe40001000000 */
[----:B------:R-:W-:-:S04]  /*27c0*/  ISETP.NE.U32.AND P2, PT, R13, 0x1, PT ;  /* 0x000000010d00780c */ /* 0x000fc80003f45070 */
[----:B------:R-:W-:Y:S02]  /*27d0*/  SEL R13, RZ, 0x40000000, P2 ;  /* 0x40000000ff0d7807 */ /* 0x000fe40001000000 */
[----:B------:R-:W-:Y:S02]  /*27e0*/  LOP3.LUT P2, RZ, R2, 0x1, RZ, 0xc0, !PT ;  /* 0x0000000102ff7812 */ /* 0x000fe4000784c0ff */
[----:B------:R-:W-:Y:S02]  /*27f0*/  LOP3.LUT R2, R13, R12, R6, 0xfe, !PT ;  /* 0x0000000c0d027212 */ /* 0x000fe400078efe06 */
[----:B------:R-:W-:-:S04]  /*2800*/  IADD3 R6, PT, PT, R15, R14, R11 ;  /* 0x0000000e0f067210 */ /* 0x000fc80007ffe00b */
[----:B------:R-:W-:Y:S02]  /*2810*/  IADD3 R33, PT, PT, R23, R6, R33 ;  /* 0x0000000617217210 */ /* 0x000fe40007ffe021 */
[----:B------:R-:W-:Y:S02]  /*2820*/  SHF.R.U32.HI R6, RZ, 0x8, R5 ;  /* 0x00000008ff067819 */ /* 0x000fe40000011605 */
[----:B------:R-:W-:Y:S02]  /*2830*/  SHF.R.U32.HI R24, RZ, 0xf, R3 ;  /* 0x0000000fff187819 */ /* 0x000fe40000011603 */
[----:B------:R-:W-:Y:S02]  /*2840*/  LOP3.LUT R26, R6, 0xffff, RZ, 0xc0, !PT ;  /* 0x0000ffff061a7812 */ /* 0x000fe400078ec0ff */
[----:B------:R-:W-:Y:S02]  /*2850*/  LOP3.LUT R11, R24, 0x1, RZ, 0xc0, !PT ;  /* 0x00000001180b7812 */ /* 0x000fe400078ec0ff */
[----:B------:R-:W-:-:S02]  /*2860*/  SHF.R.U32.HI R35, RZ, 0x1, R26 ;  /* 0x00000001ff237819 */ /* 0x000fc4000001161a */
[----:B------:R-:W-:Y:S02]  /*2870*/  IADD3 R12, PT, PT, R11, R27, R20 ;  /* 0x0000001b0b0c7210 */ /* 0x000fe40007ffe014 */
[----:B------:R-:W-:Y:S02]  /*2880*/  LOP3.LUT R11, R35, 0x1, RZ, 0xc0, !PT ;  /* 0x00000001230b7812 */ /* 0x000fe400078ec0ff */
[----:B------:R-:W-:-:S04]  /*2890*/  LOP3.LUT R36, R6, 0x1, RZ, 0xc0, !PT ;  /* 0x0000000106247812 */ /* 0x000fc800078ec0ff */
[----:B------:R-:W-:Y:S01]  /*28a0*/  IADD3 R12, PT, PT, R11, R12, R36 ;  /* 0x0000000c0b0c7210 */ /* 0x000fe20007ffe024 */
[----:B------:R-:W-:-:S03]  /*28b0*/  IMAD.MOV.U32 R21, RZ, RZ, R5 ;  /* 0x000000ffff157224 */ /* 0x000fc600078e0005 */
[C---:B------:R-:W-:Y:S02]  /*28c0*/  ISETP.NE.AND P6, PT, R12.reuse, 0x3, PT ;  /* 0x000000030c00780c */ /* 0x040fe40003fc5270 */
[----:B------:R-:W-:Y:S02]  /*28d0*/  LOP3.LUT R13, R12, 0xfffffffe, RZ, 0xc0, !PT ;  /* 0xfffffffe0c0d7812 */ /* 0x000fe400078ec0ff */
[----:B------:R-:W-:Y:S02]  /*28e0*/  SEL R12, RZ, 0xffffffff, P6 ;  /* 0xffffffffff0c7807 */ /* 0x000fe40003000000 */
[----:B------:R-:W-:Y:S02]  /*28f0*/  LOP3.LUT P6, RZ, R21, 0x1, RZ, 0xc0, !PT ;  /* 0x0000000115ff7812 */ /* 0x000fe400078cc0ff */
[----:B------:R-:W-:Y:S02]  /*2900*/  ISETP.NE.AND P5, PT, R13, 0x2, PT ;  /* 0x000000020d00780c */ /* 0x000fe40003fa5270 */
[----:B------:R-:W-:-:S02]  /*2910*/  IADD3 R33, PT, PT, R11, R33, R36 ;  /* 0x000000210b217210 */ /* 0x000fc40007ffe024 */
[----:B------:R-:W-:-:S07]  /*2920*/  SHF.R.U32.HI R36, RZ, 0x2, R26 ;  /* 0x00000002ff247819 */ /* 0x000fce000001161a */
[----:B------:R-:W-:-:S04]  /*2930*/  @P6 SEL R12, RZ, 0xffffffff, P5 ;  /* 0xffffffffff0c6807 */ /* 0x000fc80002800000 */
[----:B------:R-:W-:Y:S02]  /*2940*/  LOP3.LUT R12, R12, 0x1, RZ, 0xc0, !PT ;  /* 0x000000010c0c7812 */ /* 0x000fe400078ec0ff */
[----:B------:R-:W-:Y:S02]  /*2950*/  P2R R38, PR, RZ, 0x2 ;  /* 0x00000002ff267803 */ /* 0x000fe40000000000 */
[----:B------:R-:W-:Y:S02]  /*2960*/  ISETP.NE.U32.AND P1, PT, R12, 0x1, PT ;  /* 0x000000010c00780c */ /* 0x000fe40003f25070 */
[----:B------:R-:W-:-:S05]  /*2970*/  LOP3.LUT R12, R36, 0x1, RZ, 0xc0, !PT ;  /* 0x00000001240c7812 */ /* 0x000fca00078ec0ff */
        /* <DEDUP_REMOVED lines=8> */
[----:B------:R-:W-:Y:S02]  /*2a00*/  IADD3 R27, PT, PT, R28, R27, R20 ;  /* 0x0000001b1c1b7210 */ /* 0x000fe40007ffe014 */
[----:B------:R-:W-:Y:S02]  /*2a10*/  SHF.R.U32.HI R37, RZ, 0x3, R26 ;  /* 0x00000003ff257819 */ /* 0x000fe4000001161a */
[----:B------:R-:W-:Y:S02]  /*2a20*/  ISETP.NE.U32.AND P4, PT, R13, 0x1, PT ;  /* 0x000000010d00780c */ /* 0x000fe40003f85070 */
[----:B------:R-:W-:Y:S02]  /*2a30*/  IADD3 R14, PT, PT, R12, R27, R11 ;  /* 0x0000001b0c0e7210 */ /* 0x000fe40007ffe00b */
[----:B------:R-:W-:-:S05]  /*2a40*/  LOP3.LUT R13, R37, 0x1, RZ, 0xc0, !PT ;  /* 0x00000001250d7812 */ /* 0x000fca00078ec0ff */
[----:B------:R-:W-:-:S05]  /*2a50*/  IMAD.IADD R14, R13, 0x1, R14 ;  /* 0x000000010d0e7824 */ /* 0x000fca00078e020e */
[C---:B------:R-:W-:Y:S02]  /*2a60*/  LOP3.LUT R27, R14.reuse, 0xfffffffe, RZ, 0xc0, !PT ;  /* 0xfffffffe0e1b7812 */ /* 0x040fe400078ec0ff */
[----:B------:R-:W-:Y:S02]  /*2a70*/  ISETP.NE.AND P6, PT, R14, 0x3, PT ;  /* 0x000000030e00780c */ /* 0x000fe40003fc5270 */
[----:B------:R-:W-:Y:S02]  /*2a80*/  ISETP.NE.AND P5, PT, R27, 0x2, PT ;  /* 0x000000021b00780c */ /* 0x000fe40003fa5270 */
[----:B------:R-:W-:Y:S02]  /*2a90*/  SEL R27, RZ, 0xffffffff, P6 ;  /* 0xffffffffff1b7807 */ /* 0x000fe40003000000 */
[----:B------:R-:W-:Y:S02]  /*2aa0*/  @P0 SEL R27, RZ, 0xffffffff, P5 ;  /* 0xffffffffff1b0807 */ /* 0x000fe40002800000 */
[----:B------:R-:W-:-:S02]  /*2ab0*/  SEL R33, RZ, 0x1, P1 ;  /* 0x00000001ff217807 */ /* 0x000fc40000800000 */
[----:B------:R-:W-:Y:S02]  /*2ac0*/  ISETP.NE.AND P1, PT, R38, RZ, PT ;  /* 0x000000ff2600720c */ /* 0x000fe40003f25270 */
[----:B------:R-:W-:Y:S02]  /*2ad0*/  LOP3.LUT R27, R27, 0x1, RZ, 0xc0, !PT ;  /* 0x000000011b1b7812 */ /* 0x000fe400078ec0ff */
[----:B------:R-:W-:Y:S02]  /*2ae0*/  IADD3 R38, PT, PT, R19, R16, R15 ;  /* 0x0000001013267210 */ /* 0x000fe40007ffe00f */
[C---:B------:R-:W-:Y:S02]  /*2af0*/  IADD3 R15, PT, PT, R42.reuse, R19, R16 ;  /* 0x000000132a0f7210 */ /* 0x040fe40007ffe010 */
[----:B------:R-:W-:Y:S01]  /*2b00*/  IADD3 R16, PT, PT, R25, R42, R19 ;  /* 0x0000002a19107210 */ /* 0x000fe20007ffe013 */
[----:B------:R-:W-:Y:S01]  /*2b10*/  IMAD.IADD R19, R42, 0x1, R25 ;  /* 0x000000012a137824 */ /* 0x000fe200078e0219 */
[----:B------:R-:W-:-:S02]  /*2b20*/  IADD3 R18, PT, PT, R40, R25, R18 ;  /* 0x0000001928127210 */ /* 0x000fc40007ffe012 */
[----:B------:R-:W-:Y:S02]  /*2b30*/  ISETP.NE.U32.AND P0, PT, R27, 0x1, PT ;  /* 0x000000011b00780c */ /* 0x000fe40003f05070 */
[----:B------:R-:W-:Y:S02]  /*2b40*/  LEA.HI R25, R4, R25, RZ, 0x1 ;  /* 0x0000001904197211 */ /* 0x000fe400078f08ff */
[----:B------:R-:W-:Y:S02]  /*2b50*/  SEL R14, RZ, 0x2, P4 ;  /* 0x00000002ff0e7807 */ /* 0x000fe40002000000 */
[----:B------:R-:W-:Y:S02]  /*2b60*/  SEL R27, RZ, 0x4, P0 ;  /* 0x00000004ff1b7807 */ /* 0x000fe40000000000 */
[----:B------:R-:W-:Y:S02]  /*2b70*/  IADD3 R25, PT, PT, R31, R25, R40 ;  /* 0x000000191f197210 */ /* 0x000fe40007ffe028 */
[----:B------:R-:W-:-:S02]  /*2b80*/  IADD3 R38, PT, PT, R29, R38, R23 ;  /* 0x000000261d267210 */ /* 0x000fc40007ffe017 */
[----:B------:R-:W-:Y:S02]  /*2b90*/  SHF.R.U32.HI R40, RZ, 0x4, R26 ;  /* 0x00000004ff287819 */ /* 0x000fe4000001161a */
[----:B------:R-:W-:Y:S02]  /*2ba0*/  LOP3.LUT R27, R27, R14, R33, 0xfe, !PT ;  /* 0x0000000e1b1b7212 */ /* 0x000fe400078efe21 */
[----:B------:R-:W-:Y:S02]  /*2bb0*/  IADD3 R33, PT, PT, R13, R38, R12 ;  /* 0x000000260d217210 */ /* 0x000fe40007ffe00c */
[----:B------:R-:W-:-:S05]  /*2bc0*/  LOP3.LUT R14, R40, 0x1, RZ, 0xc0, !PT ;  /* 0x00000001280e7812 */ /* 0x000fca00078ec0ff */
        /* <DEDUP_REMOVED lines=12> */
[----:B------:R-:W-:Y:S01]  /*2c90*/  IMAD.IADD R38, R15, 0x1, R38 ;  /* 0x000000010f267824 */ /* 0x000fe200078e0226 */
[----:B------:R-:W-:-:S04]  /*2ca0*/  LOP3.LUT P1, RZ, R33, 0x1, RZ, 0xc0, !PT ;  /* 0x0000000121ff7812 */ /* 0x000fc8000782c0ff */
        /* <DEDUP_REMOVED lines=8> */
[----:B------:R-:W-:Y:S02]  /*2d30*/  ISETP.NE.U32.AND P4, PT, R33, 0x1, PT ;  /* 0x000000012100780c */ /* 0x000fe40003f85070 */
[----:B------:R-:W-:Y:S02]  /*2d40*/  IADD3 R16, PT, PT, R31, R16, R29 ;  /* 0x000000101f107210 */ /* 0x000fe40007ffe01d */
[----:B------:R-:W-:Y:S02]  /*2d50*/  SEL R38, RZ, 0x10, P4 ;  /* 0x00000010ff267807 */ /* 0x000fe40002000000 */
[----:B------:R-:W-:Y:S02]  /*2d60*/  SHF.R.U32.HI R26, RZ, 0x6, R26 ;  /* 0x00000006ff1a7819 */ /* 0x000fe4000001161a */
[----:B------:R-:W-:Y:S02]  /*2d70*/  LOP3.LUT R33, R38, R39, R27, 0xfe, !PT ;  /* 0x0000002726217212 */ /* 0x000fe400078efe1b */
[----:B------:R-:W-:-:S02]  /*2d80*/  IADD3 R27, PT, PT, R15, R16, R14 ;  /* 0x000000100f1b7210 */ /* 0x000fc40007ffe00e */
[----:B------:R-:W-:-:S05]  /*2d90*/  LOP3.LUT R16, R26, 0x1, RZ, 0xc0, !PT ;  /* 0x000000011a107812 */ /* 0x000fca00078ec0ff */
[----:B------:R-:W-:-:S05]  /*2da0*/  IMAD.IADD R27, R16, 0x1, R27 ;  /* 0x00000001101b7824 */ /* 0x000fca00078e021b */
[C---:B------:R-:W-:Y:S02]  /*2db0*/  LOP3.LUT R38, R27.reuse, 0xfffffffe, RZ, 0xc0, !PT ;  /* 0xfffffffe1b267812 */ /* 0x040fe400078ec0ff */
[----:B------:R-:W-:Y:S02]  /*2dc0*/  ISETP.NE.AND P5, PT, R27, 0x3, PT ;  /* 0x000000031b00780c */ /* 0x000fe40003fa5270 */
[----:B------:R-:W-:Y:S02]  /*2dd0*/  ISETP.NE.AND P4, PT, R38, 0x2, PT ;  /* 0x000000022600780c */ /* 0x000fe40003f85270 */
[----:B------:R-:W-:Y:S02]  /*2de0*/  SEL R27, RZ, 0xffffffff, P5 ;  /* 0xffffffffff1b7807 */ /* 0x000fe40002800000 */
[----:B------:R-:W-:Y:S02]  /*2df0*/  LEA.HI R19, R4, R19, RZ, 0x1 ;  /* 0x0000001304137211 */ /* 0x000fe400078f08ff */
[----:B------:R-:W-:-:S02]  /*2e00*/  @P3 SEL R27, RZ, 0xffffffff, P4 ;  /* 0xffffffffff1b3807 */ /* 0x000fc40002000000 */
[C---:B------:R-:W-:Y:S02]  /*2e10*/  IADD3 R19, PT, PT, R17.reuse, R19, R30 ;  /* 0x0000001311137210 */ /* 0x040fe40007ffe01e */
[----:B------:R-:W-:Y:S02]  /*2e20*/  IADD3 R17, PT, PT, R17, R18, R31 ;  /* 0x0000001211117210 */ /* 0x000fe40007ffe01f */
[----:B------:R-:W-:Y:S02]  /*2e30*/  LOP3.LUT R27, R27, 0x1, RZ, 0xc0, !PT ;  /* 0x000000011b1b7812 */ /* 0x000fe400078ec0ff */
[----:B------:R-:W-:Y:S02]  /*2e40*/  SHF.R.U32.HI R18, RZ, 0xf, R5 ;  /* 0x0000000fff127819 */ /* 0x000fe40000011605 */
[----:B------:R-:W-:Y:S02]  /*2e50*/  ISETP.NE.U32.AND P3, PT, R27, 0x1, PT ;  /* 0x000000011b00780c */ /* 0x000fe40003f65070 */
[----:B------:R-:W-:-:S02]  /*2e60*/  IADD3 R38, PT, PT, R16, R19, R15 ;  /* 0x0000001310267210 */ /* 0x000fc40007ffe00f */
[----:B------:R-:W-:-:S05]  /*2e70*/  LOP3.LUT R27, R18, 0x1, RZ, 0xc0, !PT ;  /* 0x00000001121b7812 */ /* 0x000fca00078ec0ff */
        /* <DEDUP_REMOVED lines=11> */
[----:B------:R-:W-:Y:S02]  /*2f30*/  LOP3.LUT R33, R21, 0x1, RZ, 0xc0, !PT ;  /* 0x0000000115217812 */ /* 0x000fe400078ec0ff */
[----:B------:R-:W-:-:S04]  /*2f40*/  LOP3.LUT R21, R22, 0x1, RZ, 0xc0, !PT ;  /* 0x0000000116157812 */ /* 0x000fc800078ec0ff */
[----:B------:R-:W-:Y:S02]  /*2f50*/  IADD3 R22, PT, PT, R20, R33, R21 ;  /* 0x0000002114167210 */ /* 0x000fe40007ffe015 */
[----:B------:R-:W-:Y:S01]  /*2f60*/  IADD3 R21, PT, PT, R23, R20, R33 ;  /* 0x0000001417157210 */ /* 0x000fe20007ffe021 */
[----:B------:R-:W-:Y:S01]  /*2f70*/  IMAD.MOV.U32 R33, RZ, RZ, R7 ;  /* 0x000000ffff217224 */ /* 0x000fe200078e0007 */
[----:B------:R-:W-:Y:S02]  /*2f80*/  IADD3 R20, PT, PT, R28, R23, R20 ;  /* 0x000000171c147210 */ /* 0x000fe40007ffe014 */
[----:B------:R-:W-:Y:S02]  /*2f90*/  LOP3.LUT R38, R32, 0x1, RZ, 0xc0, !PT ;  /* 0x0000000120267812 */ /* 0x000fe400078ec0ff */
[----:B------:R-:W-:Y:S02]  /*2fa0*/  IADD3 R23, PT, PT, R29, R28, R23 ;  /* 0x0000001c1d177210 */ /* 0x000fe40007ffe017 */
[----:B------:R-:W-:-:S02]  /*2fb0*/  LOP3.LUT R33, R33, 0x1, RZ, 0xc0, !PT ;  /* 0x0000000121217812 */ /* 0x000fc400078ec0ff */
[----:B------:R-:W-:Y:S02]  /*2fc0*/  IADD3 R28, PT, PT, R30, R29, R28 ;  /* 0x0000001d1e1c7210 */ /* 0x000fe40007ffe01c */
[----:B------:R-:W-:Y:S02]  /*2fd0*/  IADD3 R29, PT, PT, R31, R30, R29 ;  /* 0x0000001e1f1d7210 */ /* 0x000fe40007ffe01d */
[----:B------:R-:W-:Y:S02]  /*2fe0*/  IADD3 R30, PT, PT, R38, R31, R30 ;  /* 0x0000001f261e7210 */ /* 0x000fe40007ffe01e */
[----:B------:R-:W-:Y:S02]  /*2ff0*/  LOP3.LUT P2, RZ, R32, 0x1, RZ, 0xc0, !PT ;  /* 0x0000000120ff7812 */ /* 0x000fe4000784c0ff */
[----:B------:R-:W-:Y:S02]  /*3000*/  IADD3 R31, PT, PT, R33, R38, R31 ;  /* 0x00000026211f7210 */ /* 0x000fe40007ffe01f */
[----:B------:R-:W-:-:S02]  /*3010*/  LOP3.LUT R32, R7, 0x1, RZ, 0xc0, !PT ;  /* 0x0000000107207812 */ /* 0x000fc400078ec0ff */
[----:B------:R-:W-:Y:S02]  /*3020*/  SHF.R.U32.HI R33, RZ, 0x8, R7 ;  /* 0x00000008ff217819 */ /* 0x000fe40000011607 */
[----:B------:R-:W-:Y:S02]  /*3030*/  IADD3 R38, PT, PT, R16, R25, R32 ;  /* 0x0000001910267210 */ /* 0x000fe40007ffe020 */
[----:B------:R-:W-:-:S04]  /*3040*/  LOP3.LUT R25, R33, 0x1, RZ, 0xc0, !PT ;  /* 0x0000000121197812 */ /* 0x000fc800078ec0ff */
[----:B------:R-:W-:-:S04]  /*3050*/  IADD3 R38, PT, PT, R25, R38, R27 ;  /* 0x0000002619267210 */ /* 0x000fc80007ffe01b */
[C---:B------:R-:W-:Y:S02]  /*3060*/  ISETP.NE.AND P3, PT, R38.reuse, 0x3, PT ;  /* 0x000000032600780c */ /* 0x040fe40003f65270 */
[----:B------:R-:W-:Y:S02]  /*3070*/  LOP3.LUT R38, R38, 0xfffffffe, RZ, 0xc0, !PT ;  /* 0xfffffffe26267812 */ /* 0x000fe400078ec0ff */
[----:B------:R-:W-:Y:S02]  /*3080*/  SEL R25, RZ, 0xffffffff, P3 ;  /* 0xffffffffff197807 */ /* 0x000fe40001800000 */
[----:B------:R-:W-:Y:S02]  /*3090*/  ISETP.NE.AND P3, PT, R38, 0x2, PT ;  /* 0x000000022600780c */ /* 0x000fe40003f65270 */
[----:B------:R-:W-:Y:S02]  /*30a0*/  SHF.R.U32.HI R27, RZ, 0x17, R3 ;  /* 0x00000017ff1b7819 */ /* 0x000fe40000011603 */
[----:B------:R-:W-:-:S02]  /*30b0*/  @P2 SEL R25, RZ, 0xffffffff, P3 ;  /* 0xffffffffff192807 */ /* 0x000fc40001800000 */
[----:B------:R-:W-:Y:S02]  /*30c0*/  LOP3.LUT P3, RZ, R26, 0x1, RZ, 0xc0, !PT ;  /* 0x000000011aff7812 */ /* 0x000fe4000786c0ff */
[----:B------:R-:W-:Y:S02]  /*30d0*/  LOP3.LUT R26, R24, 0x1, RZ, 0xc0, !PT ;  /* 0x00000001181a7812 */ /* 0x000fe400078ec0ff */
[----:B------:R-:W-:Y:S02]  /*30e0*/  LOP3.LUT R24, R27, 0x1, RZ, 0xc0, !PT ;  /* 0x000000011b187812 */ /* 0x000fe400078ec0ff */
[----:B------:R-:W-:Y:S02]  /*30f0*/  SHF.R.U32.HI R27, RZ, 0x10, R5 ;  /* 0x00000010ff1b7819 */ /* 0x000fe40000011605 */
[----:B------:R-:W-:Y:S02]  /*3100*/  IADD3 R38, PT, PT, R11, R22, R26 ;  /* 0x000000160b267210 */ /* 0x000fe40007ffe01a */
[----:B------:R-:W-:-:S02]  /*3110*/  LOP3.LUT R22, R25, 0x1, RZ, 0xc0, !PT ;  /* 0x0000000119167812 */ /* 0x000fc400078ec0ff */
[----:B------:R-:W-:Y:S02]  /*3120*/  LOP3.LUT R25, R27, 0x1, RZ, 0xc0, !PT ;  /* 0x000000011b197812 */ /* 0x000fe400078ec0ff */
[----:B------:R-:W-:Y:S02]  /*3130*/  ISETP.NE.U32.AND P2, PT, R22, 0x1, PT ;  /* 0x000000011600780c */ /* 0x000fe40003f45070 */
[----:B------:R-:W-:Y:S02]  /*3140*/  IADD3 R22, PT, PT, R25, R38, R24 ;  /* 0x0000002619167210 */ /* 0x000fe40007ffe018 */
[----:B------:R-:W-:Y:S02]  /*3150*/  SHF.R.U32.HI R38, RZ, 0x11, R5 ;  /* 0x00000011ff267819 */ /* 0x000fe40000011605 */
[----:B------:R-:W-:Y:S02]  /*3160*/  LOP3.LUT R22, R22, 0xff, RZ, 0xc0, !PT ;  /* 0x000000ff16167812 */ /* 0x000fe400078ec0ff */
[----:B------:R-:W-:-:S05]  /*3170*/  LOP3.LUT R39, R38, 0x1, RZ, 0xc0, !PT ;  /* 0x0000000126277812 */ /* 0x000fca00078ec0ff */
[----:B------:R-:W-:-:S05]  /*3180*/  IMAD.IADD R22, R22, 0x1, R39 ;  /* 0x0000000116167824 */ /* 0x000fca00078e0227 */
[C---:B------:R-:W-:Y:S02]  /*3190*/  ISETP.NE.AND P5, PT, R22.reuse, 0x3, PT ;  /* 0x000000031600780c */ /* 0x040fe40003fa5270 */
[----:B------:R-:W-:Y:S02]  /*31a0*/  LOP3.LUT R39, R22, 0xfe, RZ, 0xc0, !PT ;  /* 0x000000fe16277812 */ /* 0x000fe400078ec0ff */
[----:B------:R-:W-:Y:S02]  /*31b0*/  SEL R22, RZ, 0xffffffff, P5 ;  /* 0xffffffffff167807 */ /* 0x000fe40002800000 */
[----:B------:R-:W-:Y:S02]  /*31c0*/  LOP3.LUT P5, RZ, R6, 0x1, RZ, 0xc0, !PT ;  /* 0x0000000106ff7812 */ /* 0x000fe400078ac0ff */
[----:B------:R-:W-:Y:S02]  /*31d0*/  ISETP.NE.AND P4, PT, R39, 0x2, PT ;  /* 0x000000022700780c */ /* 0x000fe40003f85270 */
[----:B------:R-:W-:-:S09]  /*31e0*/  SEL R39, RZ, 0x80, P2 ;  /* 0x00000080ff277807 */ /* 0x000fd20001000000 */
[----:B------:R-:W-:-:S04]  /*31f0*/  @P5 SEL R22, RZ, 0xffffffff, P4 ;  /* 0xffffffffff165807 */ /* 0x000fc80002000000 */
[----:B------:R-:W-:-:S04]  /*3200*/  LOP3.LUT R22, R22, 0x1, RZ, 0xc0, !PT ;  /* 0x0000000116167812 */ /* 0x000fc800078ec0ff */
[----:B------:R-:W-:-:S04]  /*3210*/  ISETP.NE.U32.AND P2, PT, R22, 0x1, PT ;  /* 0x000000011600780c */ /* 0x000fc80003f45070 */
[----:B------:R-:W-:-:S04]  /*3220*/  SEL R22, RZ, 0x100, P2 ;  /* 0x00000100ff167807 */ /* 0x000fc80001000000 */
[----:B------:R-:W-:Y:S02]  /*3230*/  LOP3.LUT R39, R22, R39, R19, 0xfe, !PT ;  /* 0x0000002716277212 */ /* 0x000fe400078efe13 */
[----:B------:R-:W-:Y:S02]  /*3240*/  LOP3.LUT R22, R6, 0x1, RZ, 0xc0, !PT ;  /* 0x0000000106167812 */ /* 0x000fe400078ec0ff */
[----:B------:R-:W-:Y:S02]  /*3250*/  LOP3.LUT R6, R38, 0x1, RZ, 0xc0, !PT ;  /* 0x0000000126067812 */ /* 0x000fe400078ec0ff */
[----:B------:R-:W-:Y:S02]  /*3260*/  IADD3 R21, PT, PT, R12, R21, R22 ;  /* 0x000000150c157210 */ /* 0x000fe40007ffe016 */
[----:B------:R-:W-:Y:S02]  /*3270*/  SHF.R.U32.HI R41, RZ, 0x12, R5 ;  /* 0x00000012ff297819 */ /* 0x000fe40000011605 */
[----:B------:R-:W-:-:S02]  /*3280*/  IADD3 R21, PT, PT, R6, R21, R25 ;  /* 0x0000001506157210 */ /* 0x000fc40007ffe019 */
[----:B------:R-:W-:Y:S02]  /*3290*/  LOP3.LUT P0, RZ, R40, 0x1, RZ, 0xc0, !PT ;  /* 0x0000000128ff7812 */ /* 0x000fe4000780c0ff */
[----:B------:R-:W-:Y:S02]  /*32a0*/  LOP3.LUT R21, R21, 0xff, RZ, 0xc0, !PT ;  /* 0x000000ff15157812 */ /* 0x000fe400078ec0ff */
        /* <DEDUP_REMOVED lines=11> */
[----:B------:R-:W-:Y:S02]  /*3360*/  LOP3.LUT R19, R41, 0x1, RZ, 0xc0, !PT ;  /* 0x0000000129137812 */ /* 0x000fe400078ec0ff */
[----:B------:R-:W-:Y:S02]  /*3370*/  SHF.R.U32.HI R35, RZ, 0x13, R5 ;  /* 0x00000013ff237819 */ /* 0x000fe40000011605 */
[----:B------:R-:W-:-:S02]  /*3380*/  IADD3 R20, PT, PT, R19, R20, R6 ;  /* 0x0000001413147210 */ /* 0x000fc40007ffe006 */
        /* <DEDUP_REMOVED lines=10> */
[----:B------:R-:W-:Y:S02]  /*3430*/  SEL R21, RZ, 0x200, P2 ;  /* 0x00000200ff157807 */ /* 0x000fe40001000000 */
[----:B------:R-:W-:-:S04]  /*3440*/  ISETP.NE.U32.AND P2, PT, R20, 0x1, PT ;  /* 0x000000011400780c */ /* 0x000fc80003f45070 */
[----:B------:R-:W-:Y:S02]  /*3450*/  SEL R20, RZ, 0x400, P2 ;  /* 0x00000400ff147807 */ /* 0x000fe40001000000 */
[----:B------:R-:W-:Y:S02]  /*3460*/  IADD3 R23, PT, PT, R14, R23, R12 ;  /* 0x000000170e177210 */ /* 0x000fe40007ffe00c */
[----:B------:R-:W-:Y:S02]  /*3470*/  LOP3.LUT R39, R20, R21, R39, 0xfe, !PT ;  /* 0x0000001514277212 */ /* 0x000fe400078efe27 */
        /* <DEDUP_REMOVED lines=29> */
[----:B------:R-:W-:Y:S02]  /*3650*/  SEL R28, RZ, 0x1000, P0 ;  /* 0x00001000ff1c7807 */ /* 0x000fe40000000000 */
[----:B------:R-:W-:Y:S02]  /*3660*/  ISETP.NE.AND P6, PT, R34, RZ, PT ;  /* 0x000000ff2200720c */ /* 0x000fe40003fc5270 */
[----:B------:R-:W-:Y:S02]  /*3670*/  IADD3 R29, PT, PT, R16, R29, R14 ;  /* 0x0000001d101d7210 */ /* 0x000fe40007ffe00e */
[----:B------:R-:W-:-:S02]  /*3680*/  LOP3.LUT R34, R37, 0x1, RZ, 0xc0, !PT ;  /* 0x0000000125227812 */ /* 0x000fc400078ec0ff */
[----:B------:R-:W-:Y:S02]  /*3690*/  LOP3.LUT R23, R28, R40, R39, 0xfe, !PT ;  /* 0x000000281c177212 */ /* 0x000fe400078efe27 */
[----:B------:R-:W-:Y:S02]  /*36a0*/  IADD3 R29, PT, PT, R34, R29, R21 ;  /* 0x0000001d221d7210 */ /* 0x000fe40007ffe015 */
[----:B------:R-:W-:Y:S02]  /*36b0*/  SHF.R.U32.HI R39, RZ, 0x16, R5 ;  /* 0x00000016ff277819 */ /* 0x000fe40000011605 */
[----:B------:R-:W-:Y:S02]  /*36c0*/  LOP3.LUT R29, R29, 0xff, RZ, 0xc0, !PT ;  /* 0x000000ff1d1d7812 */ /* 0x000fe400078ec0ff */
[----:B------:R-:W-:-:S05]  /*36d0*/  LOP3.LUT R28, R39, 0x1, RZ, 0xc0, !PT ;  /* 0x00000001271c7812 */ /* 0x000fca00078ec0ff */
[----:B------:R-:W-:Y:S01]  /*36e0*/  IMAD.IADD R28, R29, 0x1, R28 ;  /* 0x000000011d1c7824 */ /* 0x000fe200078e021c */
[----:B------:R-:W-:-:S04]  /*36f0*/  LOP3.LUT R43, R18, 0x1, RZ, 0xc0, !PT ;  /* 0x00000001122b7812 */ /* 0x000fc800078ec0ff */
[C---:B------:R-:W-:Y:S02]  /*3700*/  LOP3.LUT R29, R28.reuse, 0xfe, RZ, 0xc0, !PT ;  /* 0x000000fe1c1d7812 */ /* 0x040fe400078ec0ff */
[----:B------:R-:W-:Y:S02]  /*3710*/  ISETP.NE.AND P4, PT, R28, 0x3, PT ;  /* 0x000000031c00780c */ /* 0x000fe40003f85270 */
[----:B------:R-:W-:Y:S02]  /*3720*/  ISETP.NE.AND P0, PT, R29, 0x2, PT ;  /* 0x000000021d00780c */ /* 0x000fe40003f05270 */
[----:B------:R-:W-:Y:S02]  /*3730*/  LOP3.LUT P2, RZ, R41, 0x1, RZ, 0xc0, !PT ;  /* 0x0000000129ff7812 */ /* 0x000fe4000784c0ff */
[----:B------:R-:W-:Y:S02]  /*3740*/  IADD3 R30, PT, PT, R43, R30, R15 ;  /* 0x0000001e2b1e7210 */ /* 0x000fe40007ffe00f */
[----:B------:R-:W-:-:S02]  /*3750*/  LOP3.LUT R41, R39, 0x1, RZ, 0xc0, !PT ;  /* 0x0000000127297812 */ /* 0x000fc400078ec0ff */
[----:B------:R-:W-:Y:S02]  /*3760*/  SEL R28, RZ, 0xffffffff, P4 ;  /* 0xffffffffff1c7807 */ /* 0x000fe40002000000 */
[----:B------:R-:W-:Y:S02]  /*3770*/  @P1 SEL R28, RZ, 0xffffffff, P0 ;  /* 0xffffffffff1c1807 */ /* 0x000fe40000000000 */
[----:B------:R-:W-:Y:S02]  /*3780*/  LOP3.LUT P0, RZ, R18, 0x1, RZ, 0xc0, !PT ;  /* 0x0000000112ff7812 */ /* 0x000fe4000780c0ff */
[----:B------:R-:W-:Y:S02]  /*3790*/  IADD3 R18, PT, PT, R41, R30, R34 ;  /* 0x0000001e29127210 */ /* 0x000fe40007ffe022 */
[----:B------:R-:W-:Y:S02]  /*37a0*/  SHF.R.U32.HI R30, RZ, 0x17, R5 ;  /* 0x00000017ff1e7819 */ /* 0x000fe40000011605 */
[----:B------:R-:W-:-:S02]  /*37b0*/  LOP3.LUT R18, R18, 0xff, RZ, 0xc0, !PT ;  /* 0x000000ff12127812 */ /* 0x000fc400078ec0ff */
[----:B------:R-:W-:Y:S01]  /*37c0*/  LOP3.LUT R45, R30, 0x1, RZ, 0xc0, !PT ;  /* 0x000000011e2d7812 */ /* 0x000fe200078ec0ff */
[----:B------:R-:W-:-:S04]  /*37d0*/  IMAD.IADD R17, R17, 0x1, R32 ;  /* 0x0000000111117824 */ /* 0x000fc800078e0220 */
[----:B------:R-:W-:-:S05]  /*37e0*/  IMAD.IADD R18, R18, 0x1, R45 ;  /* 0x0000000112127824 */ /* 0x000fca00078e022d */
[----:B------:R-:W-:-:S04]  /*37f0*/  LOP3.LUT R32, R18, 0xfe, RZ, 0xc0, !PT ;  /* 0x000000fe12207812 */ /* 0x000fc800078ec0ff */
[----:B------:R-:W-:Y:S02]  /*3800*/  ISETP.NE.AND P1, PT, R32, 0x2, PT ;  /* 0x000000022000780c */ /* 0x000fe40003f25270 */
[----:B------:R-:W-:Y:S02]  /*3810*/  LOP3.LUT R32, R33, 0x1, RZ, 0xc0, !PT ;  /* 0x0000000121207812 */ /* 0x000fe400078ec0ff */
[----:B------:R-:W-:Y:S02]  /*3820*/  IADD3 R33, PT, PT, R11, R22, R26 ;  /* 0x000000160b217210 */ /* 0x000fe40007ffe01a */
[----:B------:R-:W-:Y:S02]  /*3830*/  IADD3 R22, PT, PT, R12, R11, R22 ;  /* 0x0000000b0c167210 */ /* 0x000fe40007ffe016 */
[----:B------:R-:W-:Y:S02]  /*3840*/  IADD3 R11, PT, PT, R13, R12, R11 ;  /* 0x0000000c0d0b7210 */ /* 0x000fe40007ffe00b */
[----:B------:R-:W-:-:S02]  /*3850*/  IADD3 R26, PT, PT, R14, R13, R12 ;  /* 0x0000000d0e1a7210 */ /* 0x000fc40007ffe00c */
[----:B------:R-:W-:Y:S02]  /*3860*/  IADD3 R45, PT, PT, R15, R14, R13 ;  /* 0x0000000e0f2d7210 */ /* 0x000fe40007ffe00d */
[----:B------:R-:W0:Y:S02]  /*3870*/  @!P6 LDC.64 R12, c[0x0][0x380] ;  /* 0x0000e000ff0ceb82 */ /* 0x000e240000000a00 */
[----:B0-----:R-:W-:-:S06]  /*3880*/  @!P6 IMAD.WIDE.U32 R12, R9, 0x8, R12 ;  /* 0x00000008090ce825 */ /* 0x001fcc00078e000c */
[----:B------:R-:W3:Y:S01]  /*3890*/  @!P6 LDG.E R12, desc[UR4][R12.64] ;  /* 0x000000040c0ce981 */ /* 0x000ee2000c1e1900 */
[----:B------:R-:W-:Y:S02]  /*38a0*/  ISETP.NE.AND P4, PT, R18, 0x3, PT ;  /* 0x000000031200780c */ /* 0x000fe40003f85270 */
[----:B------:R-:W-:Y:S02]  /*38b0*/  LOP3.LUT R28, R28, 0x1, RZ, 0xc0, !PT ;  /* 0x000000011c1c7812 */ /* 0x000fe400078ec0ff */
[----:B------:R-:W-:Y:S02]  /*38c0*/  SEL R18, RZ, 0xffffffff, P4 ;  /* 0xffffffffff127807 */ /* 0x000fe40002000000 */
[----:B------:R-:W-:Y:S02]  /*38d0*/  @P3 SEL R18, RZ, 0xffffffff, P1 ;  /* 0xffffffffff123807 */ /* 0x000fe40000800000 */
[----:B------:R-:W-:Y:S02]  /*38e0*/  ISETP.NE.U32.AND P1, PT, R28, 0x1, PT ;  /* 0x000000011c00780c */ /* 0x000fe40003f25070 */
[----:B------:R-:W-:Y:S01]  /*38f0*/  LOP3.LUT R18, R18, 0x1, RZ, 0xc0, !PT ;  /* 0x0000000112127812 */ /* 0x000fe200078ec0ff */
[----:B------:R-:W-:Y:S01]  /*3900*/  IMAD.MOV.U32 R9, RZ, RZ, RZ ;  /* 0x000000ffff097224 */ /* 0x000fe200078e00ff */
[----:B------:R-:W-:-:S02]  /*3910*/  SEL R28, RZ, 0x2000, P1 ;  /* 0x00002000ff1c7807 */ /* 0x000fc40000800000 */
[----:B------:R-:W-:Y:S02]  /*3920*/  ISETP.NE.U32.AND P1, PT, R18, 0x1, PT ;  /* 0x000000011200780c */ /* 0x000fe40003f25070 */
[----:B------:R-:W-:Y:S02]  /*3930*/  IADD3 R40, PT, PT, R32, R31, R16 ;  /* 0x0000001f20287210 */ /* 0x000fe40007ffe010 */
[----:B------:R-:W-:Y:S02]  /*3940*/  SEL R18, RZ, 0x4000, P1 ;  /* 0x00004000ff127807 */ /* 0x000fe40000800000 */
[----:B------:R-:W-:Y:S02]  /*3950*/  SHF.R.U32.HI R29, RZ, 0x10, R7 ;  /* 0x00000010ff1d7819 */ /* 0x000fe40000011607 */
[----:B------:R-:W-:Y:S02]  /*3960*/  LOP3.LUT R18, R18, R28, R23, 0xfe, !PT ;  /* 0x0000001c12127212 */ /* 0x000fe400078efe17 */
[----:B------:R-:W-:-:S02]  /*3970*/  LOP3.LUT R28, R29, 0x1, RZ, 0xc0, !PT ;  /* 0x000000011d1c7812 */ /* 0x000fc400078ec0ff */
[----:B------:R-:W-:Y:S02]  /*3980*/  SHF.R.U32.HI R31, RZ, 0x18, R5 ;  /* 0x00000018ff1f7819 */ /* 0x000fe40000011605 */
[----:B------:R-:W-:Y:S02]  /*3990*/  SHF.R.U32.HI R3, RZ, 0x1f, R3 ;  /* 0x0000001fff037819 */ /* 0x000fe40000011603 */
[----:B------:R-:W-:Y:S02]  /*39a0*/  LOP3.LUT R23, R31, 0x1, RZ, 0xc0, !PT ;  /* 0x000000011f177812 */ /* 0x000fe400078ec0ff */
[----:B------:R-:W-:Y:S02]  /*39b0*/  IADD3 R14, PT, PT, R16, R15, R14 ;  /* 0x0000000f100e7210 */ /* 0x000fe40007ffe00e */
[----:B------:R-:W-:Y:S02]  /*39c0*/  IADD3 R15, PT, PT, R43, R16, R15 ;  /* 0x000000102b0f7210 */ /* 0x000fe40007ffe00f */
[----:B------:R-:W-:-:S02]  /*39d0*/  IADD3 R16, PT, PT, R32, R43, R16 ;  /* 0x0000002b20107210 */ /* 0x000fc40007ffe010 */
[----:B------:R-:W-:Y:S02]  /*39e0*/  IADD3 R22, PT, PT, R19, R22, R25 ;  /* 0x0000001613167210 */ /* 0x000fe40007ffe019 */
[----:B------:R-:W-:Y:S02]  /*39f0*/  LOP3.LUT P1, RZ, R37, 0x1, RZ, 0xc0, !PT ;  /* 0x0000000125ff7812 */ /* 0x000fe4000782c0ff */
[----:B------:R-:W-:Y:S02]  /*3a00*/  IADD3 R11, PT, PT, R20, R11, R6 ;  /* 0x0000000b140b7210 */ /* 0x000fe40007ffe006 */
[----:B------:R-:W-:Y:S02]  /*3a10*/  IADD3 R26, PT, PT, R21, R26, R19 ;  /* 0x0000001a151a7210 */ /* 0x000fe40007ffe013 */
[----:B------:R-:W-:Y:S02]  /*3a20*/  IADD3 R45, PT, PT, R34, R45, R20 ;  /* 0x0000002d222d7210 */ /* 0x000fe40007ffe014 */
[----:B---3--:R-:W-:-:S02]  /*3a30*/  @!P6 LOP3.LUT R9, R12, 0x1, RZ, 0xc0, !PT ;  /* 0x000000010c09e812 */ /* 0x008fc400078ec0ff */
[----:B------:R-:W-:-:S04]  /*3a40*/  LOP3.LUT R12, R30, 0x1, RZ, 0xc0, !PT ;  /* 0x000000011e0c7812 */ /* 0x000fc800078ec0ff */
[----:B------:R-:W-:-:S04]  /*3a50*/  IADD3 R40, PT, PT, R12, R40, R41 ;  /* 0x000000280c287210 */ /* 0x000fc80007ffe029 */
[----:B------:R-:W-:-:S05]  /*3a60*/  LOP3.LUT R13, R40, 0xff, RZ, 0xc0, !PT ;  /* 0x000000ff280d7812 */ /* 0x000fca00078ec0ff */
[----:B------:R-:W-:Y:S01]  /*3a70*/  IMAD.IADD R13, R13, 0x1, R28 ;  /* 0x000000010d0d7824 */ /* 0x000fe200078e021c */
[----:B------:R-:W-:Y:S02]  /*3a80*/  IADD3 R28, PT, PT, R6, R33, R24 ;  /* 0x00000021061c7210 */ /* 0x000fe40007ffe018 */
[----:B------:R-:W-:Y:S02]  /*3a90*/  SHF.R.U32.HI R33, RZ, 0x19, R5 ;  /* 0x00000019ff217819 */ /* 0x000fe40000011605 */
[----:B------:R-:W-:Y:S02]  /*3aa0*/  IADD3 R23, PT, PT, R23, R28, R3 ;  /* 0x0000001c17177210 */ /* 0x000fe40007ffe003 */
[----:B------:R-:W-:Y:S02]  /*3ab0*/  LOP3.LUT R32, R33, 0x1, RZ, 0xc0, !PT ;  /* 0x0000000121207812 */ /* 0x000fe400078ec0ff */
[----:B------:R-:W-:-:S03]  /*3ac0*/  LOP3.LUT R28, R13, 0xfe, RZ, 0xc0, !PT ;  /* 0x000000fe0d1c7812 */ /* 0x000fc600078ec0ff */
[----:B------:R-:W-:Y:S01]  /*3ad0*/  IMAD.IADD R23, R23, 0x1, R32 ;  /* 0x0000000117177824 */ /* 0x000fe200078e0220 */
[----:B------:R-:W-:-:S04]  /*3ae0*/  ISETP.NE.AND P4, PT, R28, 0x2, PT ;  /* 0x000000021c00780c */ /* 0x000fc80003f85270 */
[C---:B------:R-:W-:Y:S02]  /*3af0*/  LOP3.LUT R28, R23.reuse, 0x3fe, RZ, 0xc0, !PT ;  /* 0x000003fe171c7812 */ /* 0x040fe400078ec0ff */
[----:B------:R-:W-:Y:S02]  /*3b00*/  ISETP.NE.AND P5, PT, R23, 0x3, PT ;  /* 0x000000031700780c */ /* 0x000fe40003fa5270 */
[----:B------:R-:W-:Y:S02]  /*3b10*/  ISETP.NE.AND P6, PT, R28, 0x2, PT ;  /* 0x000000021c00780c */ /* 0x000fe40003fc5270 */
[----:B------:R-:W-:Y:S02]  /*3b20*/  SEL R28, RZ, 0xffffffff, P5 ;  /* 0xffffffffff1c7807 */ /* 0x000fe40002800000 */
[----:B------:R-:W-:Y:S02]  /*3b30*/  LOP3.LUT P5, RZ, R27, 0x1, RZ, 0xc0, !PT ;  /* 0x000000011bff7812 */ /* 0x000fe400078ac0ff */
[----:B------:R-:W-:-:S02]  /*3b40*/  IADD3 R24, PT, PT, R6, R25, R24 ;  /* 0x0000001906187210 */ /* 0x000fc40007ffe018 */
[----:B------:R-:W-:Y:S02]  /*3b50*/  LOP3.LUT R23, R31, 0x1, RZ, 0xc0, !PT ;  /* 0x000000011f177812 */ /* 0x000fe400078ec0ff */
[----:B------:R-:W-:-:S07]  /*3b60*/  IADD3 R3, PT, PT, R32, R24, R3 ;  /* 0x0000001820037210 */ /* 0x000fce0007ffe003 */
[----:B------:R-:W-:Y:S02]  /*3b70*/  @P5 SEL R28, RZ, 0xffffffff, P6 ;  /* 0xffffffffff1c5807 */ /* 0x000fe40003000000 */
[----:B------:R-:W-:Y:S02]  /*3b80*/  ISETP.NE.AND P5, PT, R13, 0x3, PT ;  /* 0x000000030d00780c */ /* 0x000fe40003fa5270 */
[----:B------:R-:W-:Y:S02]  /*3b90*/  LOP3.LUT R13, R33, 0x1, RZ, 0xc0, !PT ;  /* 0x00000001210d7812 */ /* 0x000fe400078ec0ff */
[----:B------:R-:W-:Y:S02]  /*3ba0*/  SHF.R.U32.HI R32, RZ, 0x1a, R5 ;  /* 0x0000001aff207819 */ /* 0x000fe40000011605 */
[----:B------:R-:W-:Y:S02]  /*3bb0*/  IADD3 R22, PT, PT, R13, R22, R23 ;  /* 0x000000160d167210 */ /* 0x000fe40007ffe017 */
[----:B------:R-:W-:-:S02]  /*3bc0*/  LOP3.LUT R37, R32, 0x1, RZ, 0xc0, !PT ;  /* 0x0000000120257812 */ /* 0x000fc400078ec0ff */
[----:B------:R-:W-:Y:S02]  /*3bd0*/  LOP3.LUT R22, R22, 0xff, RZ, 0xc0, !PT ;  /* 0x000000ff16167812 */ /* 0x000fe400078ec0ff */
[----:B------:R-:W-:-:S03]  /*3be0*/  SEL R27, RZ, 0xffffffff, P5 ;  /* 0xffffffffff1b7807 */ /* 0x000fc60002800000 */
[----:B------:R-:W-:Y:S01]  /*3bf0*/  IMAD.IADD R22, R22, 0x1, R37 ;  /* 0x0000000116167824 */ /* 0x000fe200078e0225 */
[----:B------:R-:W-:-:S04]  /*3c00*/  @P0 SEL R27, RZ, 0xffffffff, P4 ;  /* 0xffffffffff1b0807 */ /* 0x000fc80002000000 */
[C---:B------:R-:W-:Y:S02]  /*3c10*/  ISETP.NE.AND P4, PT, R22.reuse, 0x3, PT ;  /* 0x000000031600780c */ /* 0x040fe40003f85270 */
[----:B------:R-:W-:Y:S02]  /*3c20*/  LOP3.LUT R27, R27, 0x1, RZ, 0xc0, !PT ;  /* 0x000000011b1b7812 */ /* 0x000fe400078ec0ff */
[----:B------:R-:W-:Y:S02]  /*3c30*/  LOP3.LUT R24, R22, 0xfe, RZ, 0xc0, !PT ;  /* 0x000000fe16187812 */ /* 0x000fe400078ec0ff */
[----:B------:R-:W-:Y:S02]  /*3c40*/  SEL R22, RZ, 0xffffffff, P4 ;  /* 0xffffffffff167807 */ /* 0x000fe40002000000 */
[----:B------:R-:W-:Y:S02]  /*3c50*/  ISETP.NE.U32.AND P4, PT, R27, 0x1, PT ;  /* 0x000000011b00780c */ /* 0x000fe40003f85070 */
[----:B------:R-:W-:-:S02]  /*3c60*/  LOP3.LUT R28, R28, 0x1, RZ, 0xc0, !PT ;  /* 0x000000011c1c7812 */ /* 0x000fc400078ec0ff */
[----:B------:R-:W-:Y:S02]  /*3c70*/  ISETP.NE.AND P5, PT, R24, 0x2, PT ;  /* 0x000000021800780c */ /* 0x000fe40003fa5270 */
[----:B------:R-:W-:Y:S02]  /*3c80*/  SEL R24, RZ, 0x8000, P4 ;  /* 0x00008000ff187807 */ /* 0x000fe40002000000 */
[----:B------:R-:W-:-:S04]  /*3c90*/  ISETP.NE.U32.AND P4, PT, R28, 0x1, PT ;  /* 0x000000011c00780c */ /* 0x000fc80003f85070 */
[----:B------:R-:W-:-:S04]  /*3ca0*/  SEL R27, RZ, 0x10000, P4 ;  /* 0x00010000ff1b7807 */ /* 0x000fc80002000000 */
[----:B------:R-:W-:Y:S02]  /*3cb0*/  LOP3.LUT R24, R27, R24, R18, 0xfe, !PT ;  /* 0x000000181b187212 */ /* 0x000fe400078efe12 */
[----:B------:R-:W-:Y:S02]  /*3cc0*/  LOP3.LUT R18, R32, 0x1, RZ, 0xc0, !PT ;  /* 0x0000000120127812 */ /* 0x000fe400078ec0ff */
[----:B------:R-:W-:Y:S02]  /*3cd0*/  SHF.R.U32.HI R27, RZ, 0x1b, R5 ;  /* 0x0000001bff1b7819 */ /* 0x000fe40000011605 */
[----:B------:R-:W-:Y:S02]  /*3ce0*/  IADD3 R11, PT, PT, R18, R11, R13 ;  /* 0x0000000b120b7210 */ /* 0x000fe40007ffe00d */
[----:B------:R-:W-:Y:S02]  /*3cf0*/  LOP3.LUT R28, R27, 0x1, RZ, 0xc0, !PT ;  /* 0x000000011b1c7812 */ /* 0x000fe400078ec0ff */
[----:B------:R-:W-:-:S02]  /*3d00*/  LOP3.LUT R11, R11, 0xff, RZ, 0xc0, !PT ;  /* 0x000000ff0b0b7812 */ /* 0x000fc400078ec0ff */
[----:B------:R-:W-:-:S03]  /*3d10*/  LOP3.LUT P6, RZ, R38, 0x1, RZ, 0xc0, !PT ;  /* 0x0000000126ff7812 */ /* 0x000fc600078cc0ff */
[----:B------:R-:W-:-:S05]  /*3d20*/  IMAD.IADD R11, R11, 0x1, R28 ;  /* 0x000000010b0b7824 */ /* 0x000fca00078e021c */
[C---:B------:R-:W-:Y:S02]  /*3d30*/  ISETP.NE.AND P4, PT, R11.reuse, 0x3, PT ;  /* 0x000000030b00780c */ /* 0x040fe40003f85270 */
[----:B------:R-:W-:-:S03]  /*3d40*/  LOP3.LUT R11, R11, 0xfe, RZ, 0xc0, !PT ;  /* 0x000000fe0b0b7812 */ /* 0x000fc600078ec0ff */
[----:B------:R-:W-:Y:S02]  /*3d50*/  @P6 SEL R22, RZ, 0xffffffff, P5 ;  /* 0xffffffffff166807 */ /* 0x000fe40002800000 */
[----:B------:R-:W-:Y:S02]  /*3d60*/  ISETP.NE.AND P5, PT, R11, 0x2, PT ;  /* 0x000000020b00780c */ /* 0x000fe40003fa5270 */
[----:B------:R-:W-:Y:S02]  /*3d70*/  LOP3.LUT R11, R27, 0x1, RZ, 0xc0, !PT ;  /* 0x000000011b0b7812 */ /* 0x000fe400078ec0ff */
[----:B------:R-:W-:Y:S02]  /*3d80*/  LOP3.LUT P0, RZ, R30, 0x1, RZ, 0xc0, !PT ;  /* 0x000000011eff7812 */ /* 0x000fe4000780c0ff */
[----:B------:R-:W-:Y:S02]  /*3d90*/  IADD3 R26, PT, PT, R11, R26, R18 ;  /* 0x0000001a0b1a7210 */ /* 0x000fe40007ffe012 */
[----:B------:R-:W-:-:S02]  /*3da0*/  SHF.R.U32.HI R28, RZ, 0x1c, R5 ;  /* 0x0000001cff1c7819 */ /* 0x000fc40000011605 */
[----:B------:R-:W-:Y:S02]  /*3db0*/  SEL R30, RZ, 0xffffffff, P4 ;  /* 0xffffffffff1e7807 */ /* 0x000fe40002000000 */
[----:B------:R-:W-:Y:S02]  /*3dc0*/  @P2 SEL R30, RZ, 0xffffffff, P5 ;  /* 0xffffffffff1e2807 */ /* 0x000fe40002800000 */
[----:B------:R-:W-:Y:S02]  /*3dd0*/  LOP3.LUT P2, RZ, R31, 0x1, RZ, 0xc0, !PT ;  /* 0x000000011fff7812 */ /* 0x000fe4000784c0ff */
        /* <DEDUP_REMOVED lines=8> */
[----:B------:R-:W-:-:S02]  /*3e60*/  LOP3.LUT R22, R22, 0x1, RZ, 0xc0, !PT ;  /* 0x0000000116167812 */ /* 0x000fc400078ec0ff */
[----:B------:R-:W-:-:S07]  /*3e70*/  LOP3.LUT R30, R30, 0x1, RZ, 0xc0, !PT ;  /* 0x000000011e1e7812 */ /* 0x000fce00078ec0ff */
[----:B------:R-:W-:Y:S02]  /*3e80*/  @P5 SEL R26, RZ, 0xffffffff, P6 ;  /* 0xffffffffff1a5807 */ /* 0x000fe40003000000 */
[----:B------:R-:W-:-:S04]  /*3e90*/  ISETP.NE.U32.AND P5, PT, R22, 0x1, PT ;  /* 0x000000011600780c */ /* 0x000fc80003fa5070 */
        /* <DEDUP_REMOVED lines=21> */
[----:B------:R-:W-:-:S04]  /*3ff0*/  SEL R31, RZ, 0x100000, P6 ;  /* 0x00100000ff1f7807 */ /* 0x000fc80003000000 */
[----:B------:R-:W-:Y:S02]  /*4000*/  LOP3.LUT R24, R31, R26, R24, 0xfe, !PT ;  /* 0x0000001a1f187212 */ /* 0x000fe400078efe18 */
[----:B------:R-:W-:Y:S02]  /*4010*/  IADD3 R31, PT, PT, R41, R14, R21 ;  /* 0x0000000e291f7210 */ /* 0x000fe40007ffe015 */
[----:B------:R-:W-:Y:S02]  /*4020*/  LOP3.LUT R14, R30, 0x1, RZ, 0xc0, !PT ;  /* 0x000000011e0e7812 */ /* 0x000fe400078ec0ff */
[----:B------:R-:W-:Y:S02]  /*4030*/  SHF.R.U32.HI R26, RZ, 0x1e, R5 ;  /* 0x0000001eff1a7819 */ /* 0x000fe40000011605 */
[----:B------:R-:W-:Y:S02]  /*4040*/  IADD3 R31, PT, PT, R14, R31, R22 ;  /* 0x0000001f0e1f7210 */ /* 0x000fe40007ffe016 */
[----:B------:R-:W-:-:S02]  /*4050*/  LOP3.LUT P5, RZ, R32, 0x1, RZ, 0xc0, !PT ;  /* 0x0000000120ff7812 */ /* 0x000fc400078ac0ff */
[----:B------:R-:W-:Y:S02]  /*4060*/  LOP3.LUT R31, R31, 0xff, RZ, 0xc0, !PT ;  /* 0x000000ff1f1f7812 */ /* 0x000fe400078ec0ff */
[----:B------:R-:W-:-:S05]  /*4070*/  LOP3.LUT R32, R26, 0x1, RZ, 0xc0, !PT ;  /* 0x000000011a207812 */ /* 0x000fca00078ec0ff */
[----:B------:R-:W-:-:S05]  /*4080*/  IMAD.IADD R31, R31, 0x1, R32 ;  /* 0x000000011f1f7824 */ /* 0x000fca00078e0220 */
[C---:B------:R-:W-:Y:S02]  /*4090*/  ISETP.NE.AND P6, PT, R31.reuse, 0x3, PT ;  /* 0x000000031f00780c */ /* 0x040fe40003fc5270 */
[----:B------:R-:W-:Y:S02]  /*40a0*/  LOP3.LUT R31, R31, 0xfe, RZ, 0xc0, !PT ;  /* 0x000000fe1f1f7812 */ /* 0x000fe400078ec0ff */
[----:B------:R-:W-:Y:S02]  /*40b0*/  SEL R32, RZ, 0xffffffff, P6 ;  /* 0xffffffffff207807 */ /* 0x000fe40003000000 */
[----:B------:R-:W-:Y:S02]  /*40c0*/  ISETP.NE.AND P6, PT, R31, 0x2, PT ;  /* 0x000000021f00780c */ /* 0x000fe40003fc5270 */
[----:B------:R-:W-:Y:S02]  /*40d0*/  IADD3 R31, PT, PT, R12, R15, R34 ;  /* 0x0000000f0c1f7210 */ /* 0x000fe40007ffe022 */
[----:B------:R-:W-:-:S02]  /*40e0*/  LOP3.LUT R15, R26, 0x1, RZ, 0xc0, !PT ;  /* 0x000000011a0f7812 */ /* 0x000fc400078ec0ff */
[----:B------:R-:W-:Y:S02]  /*40f0*/  IADD3 R25, PT, PT, R19, R6, R25 ;  /* 0x0000000613197210 */ /* 0x000fe40007ffe019 */
[----:B------:R-:W-:Y:S02]  /*4100*/  IADD3 R31, PT, PT, R15, R31, R14 ;  /* 0x0000001f0f1f7210 */ /* 0x000fe40007ffe00e */
[----:B------:R-:W-:Y:S02]  /*4110*/  IADD3 R25, PT, PT, R18, R25, R23 ;  /* 0x0000001912197210 */ /* 0x000fe40007ffe017 */
[----:B------:R-:W-:Y:S02]  /*4120*/  LOP3.LUT R36, R31, 0xff, RZ, 0xc0, !PT ;  /* 0x000000ff1f247812 */ /* 0x000fe400078ec0ff */
[----:B------:R-:W-:Y:S02]  /*4130*/  SHF.R.U32.HI R23, RZ, 0x1f, R5 ;  /* 0x0000001fff177819 */ /* 0x000fe40000011605 */
[----:B------:R-:W-:-:S03]  /*4140*/  LOP3.LUT P3, RZ, R39, 0x1, RZ, 0xc0, !PT ;  /* 0x0000000127ff7812 */ /* 0x000fc6000786c0ff */
[----:B------:R-:W-:Y:S01]  /*4150*/  IMAD.IADD R36, R36, 0x1, R23 ;  /* 0x0000000124247824 */ /* 0x000fe200078e0217 */
[----:B------:R-:W-:-:S04]  /*4160*/  @P1 SEL R32, RZ, 0xffffffff, P6 ;  /* 0xffffffffff201807 */ /* 0x000fc80003000000 */
[C---:B------:R-:W-:Y:S02]  /*4170*/  ISETP.NE.AND P6, PT, R36.reuse, 0x3, PT ;  /* 0x000000032400780c */ /* 0x040fe40003fc5270 */
[----:B------:R-:W-:Y:S02]  /*4180*/  LOP3.LUT R36, R36, 0xfe, RZ, 0xc0, !PT ;  /* 0x000000fe24247812 */ /* 0x000fe400078ec0ff */
[----:B------:R-:W-:Y:S02]  /*4190*/  SEL R31, RZ, 0xffffffff, P6 ;  /* 0xffffffffff1f7807 */ /* 0x000fe40003000000 */
[----:B------:R-:W-:Y:S02]  /*41a0*/  ISETP.NE.AND P6, PT, R36, 0x2, PT ;  /* 0x000000022400780c */ /* 0x000fe40003fc5270 */
[----:B------:R-:W-:Y:S02]  /*41b0*/  LOP3.LUT R32, R32, 0x1, RZ, 0xc0, !PT ;  /* 0x0000000120207812 */ /* 0x000fe400078ec0ff */
[----:B------:R-:W-:-:S02]  /*41c0*/  @P3 SEL R31, RZ, 0xffffffff, P6 ;  /* 0xffffffffff1f3807 */ /* 0x000fc40003000000 */
[----:B------:R-:W-:Y:S02]  /*41d0*/  ISETP.NE.U32.AND P1, PT, R32, 0x1, PT ;  /* 0x000000012000780c */ /* 0x000fe40003f25070 */
[----:B------:R-:W-:Y:S02]  /*41e0*/  LOP3.LUT R31, R31, 0x1, RZ, 0xc0, !PT ;  /* 0x000000011f1f7812 */ /* 0x000fe400078ec0ff */
[----:B------:R-:W-:Y:S02]  /*41f0*/  ISETP.GE.AND P3, PT, R4, RZ, PT ;  /* 0x000000ff0400720c */ /* 0x000fe40003f66270 */
[----:B------:R-:W-:Y:S02]  /*4200*/  ISETP.NE.U32.AND P6, PT, R31, 0x1, PT ;  /* 0x000000011f00780c */ /* 0x000fe40003fc5070 */
[----:B------:R-:W-:Y:S02]  /*4210*/  SEL R4, RZ, 0x200000, P1 ;  /* 0x00200000ff047807 */ /* 0x000fe40000800000 */
[----:B------:R-:W-:-:S02]  /*4220*/  ISETP.GE.AND P1, PT, R5, RZ, PT ;  /* 0x000000ff0500720c */ /* 0x000fc40003f26270 */
[----:B------:R-:W-:Y:S02]  /*4230*/  LOP3.LUT R29, R29, 0x1, RZ, 0xc0, !PT ;  /* 0x000000011d1d7812 */ /* 0x000fe400078ec0ff */
[----:B------:R-:W-:Y:S02]  /*4240*/  SEL R5, RZ, 0x400000, P6 ;  /* 0x00400000ff057807 */ /* 0x000fe40003000000 */
[----:B------:R-:W-:Y:S02]  /*4250*/  IADD3 R16, PT, PT, R29, R16, R41 ;  /* 0x000000101d107210 */ /* 0x000fe40007ffe029 */
[----:B------:R-:W-:Y:S02]  /*4260*/  IADD3 R6, PT, PT, R20, R19, R6 ;  /* 0x0000001314067210 */ /* 0x000fe40007ffe006 */
[----:B------:R-:W-:Y:S02]  /*4270*/  LOP3.LUT R5, R5, R4, R24, 0xfe, !PT ;  /* 0x0000000405057212 */ /* 0x000fe400078efe18 */
[----:B--2---:R-:W-:-:S02]  /*4280*/  LOP3.LUT R4, R10, 0xffff, RZ, 0xc0, !PT ;  /* 0x0000ffff0a047812 */ /* 0x004fc400078ec0ff */
[C---:B------:R-:W-:Y:S02]  /*4290*/  ISETP.NE.AND P6, PT, R17.reuse, 0x3, PT ;  /* 0x000000031100780c */ /* 0x040fe40003fc5270 */
[----:B------:R-:W-:Y:S01]  /*42a0*/  LOP3.LUT R17, R17, 0x1ffe, RZ, 0xc0, !PT ;  /* 0x00001ffe11117812 */ /* 0x000fe200078ec0ff */
[----:B------:R-:W-:Y:S01]  /*42b0*/  IMAD.IADD R24, R15, 0x1, R16 ;  /* 0x000000010f187824 */ /* 0x000fe200078e0210 */
[----:B------:R-:W-:Y:S02]  /*42c0*/  SHF.R.U32.HI R7, RZ, 0x18, R7 ;  /* 0x00000018ff077819 */ /* 0x000fe40000011607 */
[----:B------:R-:W-:Y:S02]  /*42d0*/  IADD3 R13, PT, PT, R11, R6, R13 ;  /* 0x000000060b0d7210 */ /* 0x000fe40007ffe00d */
[----:B------:R-:W-:Y:S02]  /*42e0*/  SEL R16, RZ, 0xffffffff, P6 ;  /* 0xffffffffff107807 */ /* 0x000fe40003000000 */
[----:B------:R-:W-:-:S02]  /*42f0*/  SHF.R.U32.HI R6, RZ, 0x1, R4 ;  /* 0x00000001ff067819 */ /* 0x000fc40000011604 */
[----:B------:R-:W-:Y:S02]  /*4300*/  ISETP.NE.AND P6, PT, R17, 0x2, PT ;  /* 0x000000021100780c */ /* 0x000fe40003fc5270 */
[----:B------:R-:W-:Y:S02]  /*4310*/  LOP3.LUT R31, R7, 0x1, RZ, 0xc0, !PT ;  /* 0x00000001071f7812 */ /* 0x000fe400078ec0ff */
[----:B------:R-:W-:Y:S02]  /*4320*/  LOP3.LUT R17, R4, 0x1, RZ, 0xc0, !PT ;  /* 0x0000000104117812 */ /* 0x000fe400078ec0ff */
[----:B------:R-:W-:Y:S02]  /*4330*/  LOP3.LUT R10, R10, 0x1, RZ, 0xc0, !PT ;  /* 0x000000010a0a7812 */ /* 0x000fe400078ec0ff */
[----:B------:R-:W-:Y:S02]  /*4340*/  LOP3.LUT R6, R6, 0x1, RZ, 0xc0, !PT ;  /* 0x0000000106067812 */ /* 0x000fe400078ec0ff */
[----:B------:R-:W-:-:S02]  /*4350*/  IADD3 R24, PT, PT, R31, R24, R23 ;  /* 0x000000181f187210 */ /* 0x000fc40007ffe017 */
[----:B------:R-:W-:Y:S02]  /*4360*/  IADD3 R3, PT, PT, R17, R3, R8 ;  /* 0x0000000311037210 */ /* 0x000fe40007ffe008 */
[C---:B------:R-:W-:Y:S02]  /*4370*/  IADD3 R10, PT, PT, R6.reuse, R25, R10 ;  /* 0x00000019060a7210 */ /* 0x040fe40007ffe00a */
[----:B------:R-:W-:Y:S01]  /*4380*/  SHF.R.U32.HI R8, RZ, 0x2, R4 ;  /* 0x00000002ff087819 */ /* 0x000fe20000011604 */
[----:B------:R-:W-:Y:S01]  /*4390*/  IMAD.IADD R3, R6, 0x1, R3 ;  /* 0x0000000106037824 */ /* 0x000fe200078e0203 */
[C---:B------:R-:W-:Y:S02]  /*43a0*/  LOP3.LUT R17, R24.reuse, 0x1fe, RZ, 0xc0, !PT ;  /* 0x000001fe18117812 */ /* 0x040fe400078ec0ff */
[----:B------:R-:W-:Y:S02]  /*43b0*/  @!P3 SEL R16, RZ, 0xffffffff, P6 ;  /* 0xffffffffff10b807 */ /* 0x000fe40003000000 */
[----:B------:R-:W-:-:S02]  /*43c0*/  ISETP.NE.AND P3, PT, R24, 0x3, PT ;  /* 0x000000031800780c */ /* 0x000fc40003f65270 */
[----:B------:R-:W-:Y:S02]  /*43d0*/  LOP3.LUT R8, R8, 0x1, RZ, 0xc0, !PT ;  /* 0x0000000108087812 */ /* 0x000fe400078ec0ff */
[----:B------:R-:W-:Y:S02]  /*43e0*/  LOP3.LUT R25, R10, 0xff, RZ, 0xc0, !PT ;  /* 0x000000ff0a197812 */ /* 0x000fe400078ec0ff */
[----:B------:R-:W-:Y:S02]  /*43f0*/  ISETP.NE.AND P6, PT, R17, 0x2, PT ;  /* 0x000000021100780c */ /* 0x000fe40003fc5270 */
[----:B------:R-:W-:Y:S01]  /*4400*/  SEL R17, RZ, 0xffffffff, P3 ;  /* 0xffffffffff117807 */ /* 0x000fe20001800000 */
[----:B------:R-:W-:Y:S01]  /*4410*/  IMAD.IADD R25, R8, 0x1, R25 ;  /* 0x0000000108197824 */ /* 0x000fe200078e0219 */
[----:B------:R-:W-:Y:S02]  /*4420*/  ISETP.NE.AND P3, PT, R3, 0x3, PT ;  /* 0x000000030300780c */ /* 0x000fe40003f65270 */
[----:B------:R-:W-:-:S02]  /*4430*/  LOP3.LUT P4, RZ, R33, 0x1, RZ, 0xc0, !PT ;  /* 0x0000000121ff7812 */ /* 0x000fc4000788c0ff */
[----:B------:R-:W-:Y:S02]  /*4440*/  LOP3.LUT R3, R3, 0xfffffffe, RZ, 0xc0, !PT ;  /* 0xfffffffe03037812 */ /* 0x000fe400078ec0ff */
[----:B------:R-:W-:Y:S02]  /*4450*/  SEL R10, RZ, 0xffffffff, P3 ;  /* 0xffffffffff0a7807 */ /* 0x000fe40001800000 */
[----:B------:R-:W-:Y:S02]  /*4460*/  ISETP.NE.AND P3, PT, R3, 0x2, PT ;  /* 0x000000020300780c */ /* 0x000fe40003f65270 */
[----:B------:R-:W-:Y:S02]  /*4470*/  IADD3 R19, PT, PT, R21, R20, R19 ;  /* 0x0000001415137210 */ /* 0x000fe40007ffe013 */
[----:B------:R-:W-:Y:S02]  /*4480*/  LOP3.LUT R3, R25, 0xfe, RZ, 0xc0, !PT ;  /* 0x000000fe19037812 */ /* 0x000fe400078ec0ff */
[----:B------:R-:W-:-:S02]  /*4490*/  IADD3 R20, PT, PT, R34, R21, R20 ;  /* 0x0000001522147210 */ /* 0x000fc40007ffe014 */
[----:B------:R-:W-:Y:S02]  /*44a0*/  @P0 SEL R17, RZ, 0xffffffff, P6 ;  /* 0xffffffffff110807 */ /* 0x000fe40003000000 */
[----:B------:R-:W-:Y:S02]  /*44b0*/  ISETP.NE.AND P6, PT, R25, 0x3, PT ;  /* 0x000000031900780c */ /* 0x000fe40003fc5270 */
[----:B------:R-:W-:Y:S02]  /*44c0*/  @P2 SEL R10, RZ, 0xffffffff, P3 ;  /* 0xffffffffff0a2807 */ /* 0x000fe40001800000 */
[----:B------:R-:W-:Y:S02]  /*44d0*/  ISETP.NE.AND P3, PT, R3, 0x2, PT ;  /* 0x000000020300780c */ /* 0x000fe40003f65270 */
[----:B------:R-:W-:Y:S02]  /*44e0*/  IADD3 R20, PT, PT, R14, R20, R11 ;  /* 0x000000140e147210 */ /* 0x000fe40007ffe00b */
[----:B------:R-:W-:-:S02]  /*44f0*/  LOP3.LUT R16, R16, 0x1, RZ, 0xc0, !PT ;  /* 0x0000000110107812 */ /* 0x000fc400078ec0ff */
[----:B------:R-:W-:Y:S02]  /*4500*/  SHF.R.U32.HI R11, RZ, 0x3, R4 ;  /* 0x00000003ff0b7819 */ /* 0x000fe40000011604 */
[----:B------:R-:W-:Y:S02]  /*4510*/  SEL R3, RZ, 0xffffffff, P6 ;  /* 0xffffffffff037807 */ /* 0x000fe40003000000 */
[----:B------:R-:W-:Y:S02]  /*4520*/  @P4 SEL R3, RZ, 0xffffffff, P3 ;  /* 0xffffffffff034807 */ /* 0x000fe40001800000 */
[----:B------:R-:W-:Y:S02]  /*4530*/  IADD3 R19, PT, PT, R22, R19, R18 ;  /* 0x0000001316137210 */ /* 0x000fe40007ffe012 */
[----:B------:R-:W-:Y:S02]  /*4540*/  ISETP.NE.U32.AND P4, PT, R16, 0x1, PT ;  /* 0x000000011000780c */ /* 0x000fe40003f85070 */
[----:B------:R-:W-:-:S02]  /*4550*/  LOP3.LUT R11, R11, 0x1, RZ, 0xc0, !PT ;  /* 0x000000010b0b7812 */ /* 0x000fc400078ec0ff */
[----:B------:R-:W-:Y:S02]  /*4560*/  LOP3.LUT R17, R17, 0x1, RZ, 0xc0, !PT ;  /* 0x0000000111117812 */ /* 0x000fe400078ec0ff */
[----:B------:R-:W-:Y:S02]  /*4570*/  IADD3 R25, PT, PT, R12, R41, R34 ;  /* 0x000000290c197210 */ /* 0x000fe40007ffe022 */
[----:B------:R-:W-:Y:S02]  /*4580*/  IADD3 R13, PT, PT, R8, R13, R6 ;  /* 0x0000000d080d7210 */ /* 0x000fe40007ffe006 */
[----:B------:R-:W-:Y:S02]  /*4590*/  LOP3.LUT P0, RZ, R27, 0x1, RZ, 0xc0, !PT ;  /* 0x000000011bff7812 */ /* 0x000fe4000780c0ff */
[----:B------:R-:W-:Y:S02]  /*45a0*/  SEL R27, RZ, 0x80000000, P4 ;  /* 0x80000000ff1b7807 */ /* 0x000fe40002000000 */
[----:B------:R-:W-:Y:S01]  /*45b0*/  IADD3 R19, PT, PT, R11, R19, R8 ;  /* 0x000000130b137210 */ /* 0x000fe20007ffe008 */
[----:B------:R-:W-:Y:S01]  /*45c0*/  IMAD.IADD R25, R14, 0x1, R25 ;  /* 0x000000010e197824 */ /* 0x000fe200078e0219 */
[----:B------:R-:W-:-:S02]  /*45d0*/  ISETP.NE.U32.AND P4, PT, R17, 0x1, PT ;  /* 0x000000011100780c */ /* 0x000fc40003f85070 */
[----:B------:R-:W-:Y:S02]  /*45e0*/  LOP3.LUT R8, R13, 0xff, RZ, 0xc0, !PT ;  /* 0x000000ff0d087812 */ /* 0x000fe400078ec0ff */
[----:B------:R-:W-:Y:S02]  /*45f0*/  LOP3.LUT R10, R10, 0x1, RZ, 0xc0, !PT ;  /* 0x000000010a0a7812 */ /* 0x000fe400078ec0ff */
[----:B------:R-:W-:Y:S01]  /*4600*/  SHF.R.U32.HI R14, RZ, 0x4, R4 ;  /* 0x00000004ff0e7819 */ /* 0x000fe20000011604 */
[----:B------:R-:W-:Y:S01]  /*4610*/  IMAD.IADD R8, R11, 0x1, R8 ;  /* 0x000000010b087824 */ /* 0x000fe200078e0208 */
[----:B------:R-:W-:Y:S02]  /*4620*/  SEL R13, RZ, 0x800000, P4 ;  /* 0x00800000ff0d7807 */ /* 0x000fe40002000000 */
[----:B------:R-:W-:Y:S02]  /*4630*/  ISETP.NE.U32.AND P4, PT, R10, 0x1, PT ;  /* 0x000000010a00780c */ /* 0x000fe40003f85070 */
[----:B------:R-:W-:-:S02]  /*4640*/  LOP3.LUT R14, R14, 0x1, RZ, 0xc0, !PT ;  /* 0x000000010e0e7812 */ /* 0x000fc400078ec0ff */
[----:B------:R-:W-:Y:S02]  /*4650*/  LOP3.LUT R19, R19, 0xff, RZ, 0xc0, !PT ;  /* 0x000000ff13137812 */ /* 0x000fe400078ec0ff */
[----:B------:R-:W-:Y:S02]  /*4660*/  SEL R16, RZ, 0x1000000, P4 ;  /* 0x01000000ff107807 */ /* 0x000fe40002000000 */
[----:B------:R-:W-:Y:S01]  /*4670*/  ISETP.NE.AND P4, PT, R8, 0x3, PT ;  /* 0x000000030800780c */ /* 0x000fe20003f85270 */
[C---:B------:R-:W-:Y:S01]  /*4680*/  IMAD.IADD R19, R14.reuse, 0x1, R19 ;  /* 0x000000010e137824 */ /* 0x040fe200078e0213 */
[----:B------:R-:W-:Y:S02]  /*4690*/  SHF.R.U32.HI R6, RZ, 0x5, R4 ;  /* 0x00000005ff067819 */ /* 0x000fe40000011604 */
[----:B------:R-:W-:Y:S02]  /*46a0*/  IADD3 R20, PT, PT, R14, R20, R11 ;  /* 0x000000140e147210 */ /* 0x000fe40007ffe00b */
[----:B------:R-:W-:-:S02]  /*46b0*/  LOP3.LUT R8, R8, 0xfe, RZ, 0xc0, !PT ;  /* 0x000000fe08087812 */ /* 0x000fc400078ec0ff */
[----:B------:R-:W-:Y:S02]  /*46c0*/  IADD3 R21, PT, PT, R41, R34, R21 ;  /* 0x0000002229157210 */ /* 0x000fe40007ffe015 */
[----:B------:R-:W-:Y:S02]  /*46d0*/  SEL R10, RZ, 0xffffffff, P4 ;  /* 0xffffffffff0a7807 */ /* 0x000fe40002000000 */
[----:B------:R-:W-:Y:S02]  /*46e0*/  LOP3.LUT R6, R6, 0x1, RZ, 0xc0, !PT ;  /* 0x0000000106067812 */ /* 0x000fe400078ec0ff */
[----:B------:R-:W-:Y:S02]  /*46f0*/  LOP3.LUT R11, R20, 0xff, RZ, 0xc0, !PT ;  /* 0x000000ff140b7812 */ /* 0x000fe400078ec0ff */
[----:B------:R-:W-:Y:S02]  /*4700*/  ISETP.NE.AND P4, PT, R8, 0x2, PT ;  /* 0x000000020800780c */ /* 0x000fe40003f85270 */
[----:B------:R-:W-:-:S02]  /*4710*/  IADD3 R21, PT, PT, R15, R21, R22 ;  /* 0x000000150f157210 */ /* 0x000fc40007ffe016 */
[----:B------:R-:W-:Y:S01]  /*4720*/  LOP3.LUT R8, R19, 0xfe, RZ, 0xc0, !PT ;  /* 0x000000fe13087812 */ /* 0x000fe200078ec0ff */
[C---:B------:R-:W-:Y:S01]  /*4730*/  IMAD.IADD R11, R6.reuse, 0x1, R11 ;  /* 0x00000001060b7824 */ /* 0x040fe200078e020b */
[----:B------:R-:W-:Y:S02]  /*4740*/  @P5 SEL R10, RZ, 0xffffffff, P4 ;  /* 0xffffffffff0a5807 */ /* 0x000fe40002000000 */
[C---:B------:R-:W-:Y:S02]  /*4750*/  IADD3 R21, PT, PT, R6.reuse, R21, R14 ;  /* 0x0000001506157210 */ /* 0x040fe40007ffe00e */
[----:B------:R-:W-:Y:S02]  /*4760*/  IADD3 R25, PT, PT, R6, R25, R23 ;  /* 0x0000001906197210 */ /* 0x000fe40007ffe017 */
[----:B------:R-:W-:Y:S02]  /*4770*/  ISETP.NE.AND P5, PT, R8, 0x2, PT ;  /* 0x000000020800780c */ /* 0x000fe40003fa5270 */
[----:B------:R-:W-:-:S02]  /*4780*/  SHF.R.U32.HI R6, RZ, 0x6, R4 ;  /* 0x00000006ff067819 */ /* 0x000fc40000011604 */
[----:B------:R-:W-:Y:S02]  /*4790*/  SHF.R.U32.HI R8, RZ, 0x7, R4 ;  /* 0x00000007ff087819 */ /* 0x000fe40000011604 */
[----:B------:R-:W-:Y:S02]  /*47a0*/  ISETP.NE.AND P4, PT, R19, 0x3, PT ;  /* 0x000000031300780c */ /* 0x000fe40003f85270 */
[----:B------:R-:W-:Y:S02]  /*47b0*/  LOP3.LUT P2, RZ, R28, 0x1, RZ, 0xc0, !PT ;  /* 0x000000011cff7812 */ /* 0x000fe4000784c0ff */
[----:B------:R-:W-:Y:S02]  /*47c0*/  IADD3 R12, PT, PT, R29, R12, R41 ;  /* 0x0000000c1d0c7210 */ /* 0x000fe40007ffe029 */
[----:B------:R-:W-:Y:S02]  /*47d0*/  LOP3.LUT R4, R7, 0x1, RZ, 0xc0, !PT ;  /* 0x0000000107047812 */ /* 0x000fe400078ec0ff */
[----:B------:R-:W-:-:S02]  /*47e0*/  LOP3.LUT R6, R6, 0x1, RZ, 0xc0, !PT ;  /* 0x0000000106067812 */ /* 0x000fc400078ec0ff */
[----:B------:R-:W-:Y:S02]  /*47f0*/  LOP3.LUT R7, R8, 0x1, RZ, 0xc0, !PT ;  /* 0x0000000108077812 */ /* 0x000fe400078ec0ff */
[----:B------:R-:W-:Y:S02]  /*4800*/  SEL R8, RZ, 0xffffffff, P4 ;  /* 0xffffffffff087807 */ /* 0x000fe40002000000 */
[C---:B------:R-:W-:Y:S02]  /*4810*/  ISETP.NE.AND P4, PT, R11.reuse, 0x3, PT ;  /* 0x000000030b00780c */ /* 0x040fe40003f85270 */
[----:B------:R-:W-:Y:S02]  /*4820*/  IADD3 R12, PT, PT, R4, R12, R15 ;  /* 0x0000000c040c7210 */ /* 0x000fe40007ffe00f */
[----:B------:R-:W-:Y:S02]  /*4830*/  LOP3.LUT P3, RZ, R26, 0x1, RZ, 0xc0, !PT ;  /* 0x000000011aff7812 */ /* 0x000fe4000786c0ff */
[----:B------:R-:W-:-:S02]  /*4840*/  LOP3.LUT R11, R11, 0xfe, RZ, 0xc0, !PT ;  /* 0x000000fe0b0b7812 */ /* 0x000fc400078ec0ff */
[--C-:B------:R-:W-:Y:S02]  /*4850*/  IADD3 R25, PT, PT, R7, R25, R6.reuse ;  /* 0x0000001907197210 */ /* 0x100fe40007ffe006 */
[----:B------:R-:W-:Y:S02]  /*4860*/  LOP3.LUT R21, R21, 0xff, RZ, 0xc0, !PT ;  /* 0x000000ff15157812 */ /* 0x000fe400078ec0ff */
[----:B------:R-:W-:Y:S02]  /*4870*/  @P0 SEL R8, RZ, 0xffffffff, P5 ;  /* 0xffffffffff080807 */ /* 0x000fe40002800000 */
[----:B------:R-:W-:Y:S02]  /*4880*/  IADD3 R12, PT, PT, R7, R12, R6 ;  /* 0x0000000c070c7210 */ /* 0x000fe40007ffe006 */
[----:B------:R-:W-:Y:S02]  /*4890*/  ISETP.NE.AND P5, PT, R11, 0x2, PT ;  /* 0x000000020b00780c */ /* 0x000fe40003fa5270 */
[C---:B------:R-:W-:Y:S01]  /*48a0*/  ISETP.NE.AND P0, PT, R25.reuse, 0x3, PT ;  /* 0x000000031900780c */ /* 0x040fe20003f05270 */
[----:B------:R-:W-:Y:S01]  /*48b0*/  IMAD.IADD R21, R6, 0x1, R21 ;  /* 0x0000000106157824 */ /* 0x000fe200078e0215 */
[----:B------:R-:W-:Y:S01]  /*48c0*/  LOP3.LUT R25, R25, 0xffe, RZ, 0xc0, !PT ;  /* 0x00000ffe19197812 */ /* 0x000fe200078ec0ff */
[----:B------:R-:W0:Y:S01]  /*48d0*/  LDC.64 R6, c[0x0][0x388] ;  /* 0x0000e200ff067b82 */ /* 0x000e220000000a00 */
[----:B------:R-:W-:-:S02]  /*48e0*/  LOP3.LUT P6, RZ, R30, 0x1, RZ, 0xc0, !PT ;  /* 0x000000011eff7812 */ /* 0x000fc400078cc0ff */
[----:B------:R-:W-:Y:S02]  /*48f0*/  SEL R4, RZ, 0xffffffff, P4 ;  /* 0xffffffffff047807 */ /* 0x000fe40002000000 */
[----:B------:R-:W-:Y:S02]  /*4900*/  LOP3.LUT R3, R3, 0x1, RZ, 0xc0, !PT ;  /* 0x0000000103037812 */ /* 0x000fe400078ec0ff */
[----:B------:R-:W-:Y:S02]  /*4910*/  LOP3.LUT R12, R12, 0xff, RZ, 0xc0, !PT ;  /* 0x000000ff0c0c7812 */ /* 0x000fe400078ec0ff */
[----:B------:R-:W-:Y:S02]  /*4920*/  @P2 SEL R4, RZ, 0xffffffff, P5 ;  /* 0xffffffffff042807 */ /* 0x000fe40002800000 */
[----:B------:R-:W-:Y:S02]  /*4930*/  ISETP.NE.AND P5, PT, R25, 0x2, PT ;  /* 0x000000021900780c */ /* 0x000fe40003fa5270 */
[----:B------:R-:W-:-:S02]  /*4940*/  SEL R11, RZ, 0xffffffff, P0 ;  /* 0xffffffffff0b7807 */ /* 0x000fc40000000000 */
[----:B------:R-:W-:Y:S01]  /*4950*/  LOP3.LUT R10, R10, 0x1, RZ, 0xc0, !PT ;  /* 0x000000010a0a7812 */ /* 0x000fe200078ec0ff */
[----:B------:R-:W-:Y:S01]  /*4960*/  IMAD.IADD R9, R12, 0x1, R9 ;  /* 0x000000010c097824 */ /* 0x000fe200078e0209 */
[----:B------:R-:W-:Y:S02]  /*4970*/  ISETP.NE.AND P4, PT, R21, 0x3, PT ;  /* 0x000000031500780c */ /* 0x000fe40003f85270 */
[----:B------:R-:W-:Y:S02]  /*4980*/  ISETP.NE.U32.AND P0, PT, R3, 0x1, PT ;  /* 0x000000010300780c */ /* 0x000fe40003f05070 */
[----:B------:R-:W-:Y:S02]  /*4990*/  LOP3.LUT R21, R21, 0xfe, RZ, 0xc0, !PT ;  /* 0x000000fe15157812 */ /* 0x000fe400078ec0ff */
[----:B------:R-:W-:Y:S02]  /*49a0*/  LOP3.LUT R4, R4, 0x1, RZ, 0xc0, !PT ;  /* 0x0000000104047812 */ /* 0x000fe400078ec0ff */
[----:B------:R-:W-:-:S02]  /*49b0*/  @P3 SEL R11, RZ, 0xffffffff, P5 ;  /* 0xffffffffff0b3807 */ /* 0x000fc40002800000 */
[----:B------:R-:W-:Y:S02]  /*49c0*/  ISETP.NE.U32.AND P5, PT, R10, 0x1, PT ;  /* 0x000000010a00780c */ /* 0x000fe40003fa5070 */
[----:B------:R-:W-:Y:S02]  /*49d0*/  SEL R10, RZ, 0x2000000, P0 ;  /* 0x02000000ff0a7807 */ /* 0x000fe40000000000 */
[----:B------:R-:W-:Y:S02]  /*49e0*/  ISETP.NE.AND P2, PT, R21, 0x2, PT ;  /* 0x000000021500780c */ /* 0x000fe40003f45270 */
[----:B------:R-:W-:Y:S02]  /*49f0*/  ISETP.NE.U32.AND P0, PT, R4, 0x1, PT ;  /* 0x000000010400780c */ /* 0x000fe40003f05070 */
[----:B------:R-:W-:Y:S02]  /*4a00*/  LOP3.LUT R8, R8, 0x1, RZ, 0xc0, !PT ;  /* 0x0000000108087812 */ /* 0x000fe400078ec0ff */
[----:B------:R-:W-:-:S02]  /*4a10*/  LOP3.LUT R4, R9, 0xfe, RZ, 0xc0, !PT ;  /* 0x000000fe09047812 */ /* 0x000fc400078ec0ff */
[----:B------:R-:W-:Y:S02]  /*4a20*/  SEL R3, RZ, 0xffffffff, P4 ;  /* 0xffffffffff037807 */ /* 0x000fe40002000000 */
[----:B------:R-:W-:Y:S02]  /*4a30*/  ISETP.NE.AND P4, PT, R9, 0x3, PT ;  /* 0x000000030900780c */ /* 0x000fe40003f85270 */
[----:B------:R-:W-:Y:S02]  /*4a40*/  @P6 SEL R3, RZ, 0xffffffff, P2 ;  /* 0xffffffffff036807 */ /* 0x000fe40001000000 */
[----:B------:R-:W-:Y:S02]  /*4a50*/  ISETP.NE.U32.AND P3, PT, R8, 0x1, PT ;  /* 0x000000010800780c */ /* 0x000fe40003f65070 */
[----:B------:R-:W-:Y:S02]  /*4a60*/  ISETP.NE.AND P2, PT, R4, 0x2, PT ;  /* 0x000000020400780c */ /* 0x000fe40003f45270 */
[----:B------:R-:W-:-:S02]  /*4a70*/  LOP3.LUT R5, R16, R13, R5, 0xfe, !PT ;  /* 0x0000000d10057212 */ /* 0x000fc400078efe05 */
[----:B------:R-:W-:Y:S02]  /*4a80*/  SEL R8, RZ, 0x4000000, P5 ;  /* 0x04000000ff087807 */ /* 0x000fe40002800000 */
[----:B------:R-:W-:Y:S02]  /*4a90*/  SEL R4, RZ, 0xffffffff, P4 ;  /* 0xffffffffff047807 */ /* 0x000fe40002000000 */
[----:B------:R-:W-:Y:S02]  /*4aa0*/  LOP3.LUT R11, R11, 0x1, RZ, 0xc0, !PT ;  /* 0x000000010b0b7812 */ /* 0x000fe400078ec0ff */
[----:B------:R-:W-:Y:S02]  /*4ab0*/  LOP3.LUT R3, R3, 0x1, RZ, 0xc0, !PT ;  /* 0x0000000103037812 */ /* 0x000fe400078ec0ff */
[----:B------:R-:W-:Y:S02]  /*4ac0*/  @!P1 SEL R4, RZ, 0xffffffff, P2 ;  /* 0xffffffffff049807 */ /* 0x000fe40001000000 */
[----:B------:R-:W-:-:S02]  /*4ad0*/  LOP3.LUT R9, R8, R10, R5, 0xfe, !PT ;  /* 0x0000000a08097212 */ /* 0x000fc400078efe05 */
[----:B------:R-:W-:Y:S02]  /*4ae0*/  SEL R8, RZ, 0x8000000, P3 ;  /* 0x08000000ff087807 */ /* 0x000fe40001800000 */
[----:B------:R-:W-:Y:S02]  /*4af0*/  SEL R5, RZ, 0x10000000, P0 ;  /* 0x10000000ff057807 */ /* 0x000fe40000000000 */
[----:B------:R-:W-:Y:S02]  /*4b00*/  ISETP.NE.U32.AND P1, PT, R11, 0x1, PT ;  /* 0x000000010b00780c */ /* 0x000fe40003f25070 */
[----:B------:R-:W-:Y:S02]  /*4b10*/  ISETP.NE.U32.AND P0, PT, R3, 0x1, PT ;  /* 0x000000010300780c */ /* 0x000fe40003f05070 */
[----:B------:R-:W-:Y:S02]  /*4b20*/  LOP3.LUT R4, R4, 0x1, RZ, 0xc0, !PT ;  /* 0x0000000104047812 */ /* 0x000fe400078ec0ff */
[----:B------:R-:W-:-:S02]  /*4b30*/  LOP3.LUT R5, R5, R8, R9, 0xfe, !PT ;  /* 0x0000000805057212 */ /* 0x000fc400078efe09 */
[----:B------:R-:W-:Y:S02]  /*4b40*/  SEL R3, RZ, 0x40000000, P1 ;  /* 0x40000000ff037807 */ /* 0x000fe40000800000 */
[----:B------:R-:W-:Y:S02]  /*4b50*/  SEL R8, RZ, 0x20000000, P0 ;  /* 0x20000000ff087807 */ /* 0x000fe40000000000 */
[----:B------:R-:W-:Y:S02]  /*4b60*/  ISETP.NE.U32.AND P0, PT, R4, 0x1, PT ;  /* 0x000000010400780c */ /* 0x000fe40003f05070 */
[----:B------:R-:W-:Y:S02]  /*4b70*/  LOP3.LUT R4, R3, R8, R5, 0xfe, !PT ;  /* 0x0000000803047212 */ /* 0x000fe400078efe05 */
[----:B------:R-:W-:Y:S02]  /*4b80*/  SEL R3, RZ, 0x80000000, P0 ;  /* 0x80000000ff037807 */ /* 0x000fe40000000000 */
[----:B------:R-:W-:-:S02]  /*4b90*/  LOP3.LUT R2, R27, R2, RZ, 0xfc, !PT ;  /* 0x000000021b027212 */ /* 0x000fc400078efcff */
[----:B------:R-:W-:Y:S01]  /*4ba0*/  LOP3.LUT R3, R3, R4, RZ, 0xfc, !PT ;  /* 0x0000000403037212 */ /* 0x000fe200078efcff */
[----:B0-----:R-:W-:-:S05]  /*4bb0*/  IMAD.WIDE R4, R0, 0x8, R6 ;  /* 0x0000000800047825 */ /* 0x001fca00078e0206 */
[----:B------:R-:W-:Y:S01]  /*4bc0*/  STG.E.64 desc[UR4][R4.64], R2 ;  /* 0x0000000204007986 */ /* 0x000fe2000c101b04 */
[----:B------:R-:W-:Y:S05]  /*4bd0*/  EXIT ;  /* 0x000000000000794d */ /* 0x000fea0003800000 */
.L_x_0:
[----:B------:R-:W-:-:S00]  /*4be0*/  BRA `(.L_x_0) ;  /* 0xfffffffc00fc7947 */ /* 0x000fc0000383ffff */
[----:B------:R-:W-:-:S00]  /*4bf0*/  NOP ;  /* 0x0000000000007918 */ /* 0x000fc00000000000 */
        /* <DEDUP_REMOVED lines=8> */
.L_x_1:


//--------------------- .nv.shared.reserved.0     --------------------------
	.section	.nv.shared.reserved.0,"aw",@nobits
	.weak		__nv_reservedSMEM_offset_0_alias
	.size		__nv_reservedSMEM_offset_0_alias, 0, 64
	.other		__nv_reservedSMEM_offset_0_alias,@"STO_CUDA_RESERVED_SHARED STV_DEFAULT"
__nv_reservedSMEM_offset_0_alias:
	.zero		0
	.zero		64


//--------------------- .nv.constant0._Z19game_of_life_kernelPKmPmii --------------------------
	.section	.nv.constant0._Z19game_of_life_kernelPKmPmii,"a",@progbits
	.sectionflags	@""
	.align	4
.nv.constant0._Z19game_of_life_kernelPKmPmii:
	.zero		920


//--------------------- SYMBOLS --------------------------

	.type		.nv.reservedSmem.offset0,@object
	.size		.nv.reservedSmem.offset0,0x4
